def matmul_kernel(
    a_ptr,
    b_ptr,
    c_ptr,
    M,
    N,
    K,
    stride_am,
    stride_ak,
    stride_bk,
    stride_bn,
    stride_cm,
    stride_cn,
    BLOCK_M: tl.constexpr,
    BLOCK_N: tl.constexpr,
    BLOCK_K: tl.constexpr,
    GROUP_M: tl.constexpr,
):
    pid = tl.program_id(axis=0)
    num_pid_m = tl.cdiv(M, BLOCK_M)
    num_pid_n = tl.cdiv(N, BLOCK_N)
    num_pid_in_group = GROUP_M * num_pid_n
    group_id = pid // num_pid_in_group
    first_pid_m = group_id * GROUP_M
    group_size_m = min(num_pid_m - first_pid_m, GROUP_M)
    pid_m = first_pid_m + ((pid % num_pid_in_group) % group_size_m)
    pid_n = (pid % num_pid_in_group) // group_size_m

    offs_am = (pid_m * BLOCK_M + tl.arange(0, BLOCK_M)) % M
    offs_bn = (pid_n * BLOCK_N + tl.arange(0, BLOCK_N)) % N
    offs_k = tl.arange(0, BLOCK_K)
    a_ptrs = a_ptr + offs_am[:, None] * stride_am + offs_k[None, :] * stride_ak
    b_ptrs = b_ptr + offs_k[:, None] * stride_bk + offs_bn[None, :] * stride_bn

    acc = tl.zeros((BLOCK_M, BLOCK_N), dtype=tl.float32)
    for kk in range(0, tl.cdiv(K, BLOCK_K)):
        a = tl.load(a_ptrs, mask=offs_k[None, :] < K - kk * BLOCK_K, other=0.0)
        b = tl.load(b_ptrs, mask=offs_k[:, None] < K - kk * BLOCK_K, other=0.0)
        acc = tl.dot(a, b, acc)
        a_ptrs += BLOCK_K * stride_ak
        b_ptrs += BLOCK_K * stride_bk

    c = acc.to(c_ptr.dtype.element_ty)
    offs_cm = pid_m * BLOCK_M + tl.arange(0, BLOCK_M)
    offs_cn = pid_n * BLOCK_N + tl.arange(0, BLOCK_N)
    c_ptrs = c_ptr + offs_cm[:, None] * stride_cm + offs_cn[None, :] * stride_cn
    mask = (offs_cm[:, None] < M) & (offs_cn[None, :] < N)
    tl.store(c_ptrs, c, mask=mask)

# config = {"BLOCK_K": 64, "BLOCK_M": 128, "BLOCK_N": 256, "GROUP_M": 8, "arch": "sm_90", "dtype": "fp8e5m2", "num_ctas": 4, "num_stages": 3, "num_warps": 4}
# arch = sm_90


// ===== COMPILED SASS (sm_90a) =====

	.target	sm_90a

	.elftype	@"ET_EXEC"


//--------------------- .note.nv.tkinfo           --------------------------
	.section	.note.nv.tkinfo,"",@"SHT_NOTE"
	.sectionflags	@"SHF_NOTE_NV_TKINFO"
	.tkinfo
        /*0018*/ 	.word	0x00000002
        /*0030*/ 	.string	""
        /*0030*/ 	.string	"ptxas"
        /*0030*/ 	.string	"Cuda compilation tools, release 13.0, V13.0.88"
        /*0030*/ 	.string	"Build cuda_13.0.r13.0/compiler.36424714_0"
        /*0030*/ 	.string	"-v  -suppress-debug-info  -lineinfo  -arch sm_90a "



//--------------------- .note.nv.cuinfo           --------------------------
	.section	.note.nv.cuinfo,"",@"SHT_NOTE"
	.sectionflags	@"SHF_NOTE_NV_CUINFO"
        /*0018*/ 	.short	0x0002
        /*001a*/ 	.short	0x005a
        /*001c*/ 	.short	0x0082
	.zero		2


//--------------------- .nv.info                  --------------------------
	.section	.nv.info,"",@"SHT_CUDA_INFO"
	.align	4


	//----- nvinfo : EIATTR_REGCOUNT
	.align		4
        /*0000*/ 	.byte	0x04, 0x2f
        /*0002*/ 	.short	(.L_1 - .L_0)
	.align		4
.L_0:
        /*0004*/ 	.word	index@(matmul_kernel)
        /*0008*/ 	.word	0x000000ff


	//----- nvinfo : EIATTR_FRAME_SIZE
	.align		4
.L_1:
        /*000c*/ 	.byte	0x04, 0x11
        /*000e*/ 	.short	(.L_3 - .L_2)
	.align		4
.L_2:
        /*0010*/ 	.word	index@(matmul_kernel)
        /*0014*/ 	.word	0x00000000


	//----- nvinfo : EIATTR_MIN_STACK_SIZE
	.align		4
.L_3:
        /*0018*/ 	.byte	0x04, 0x12
        /*001a*/ 	.short	(.L_5 - .L_4)
	.align		4
.L_4:
        /*001c*/ 	.word	index@(matmul_kernel)
        /*0020*/ 	.word	0x00000000
.L_5:


//--------------------- .nv.compat                --------------------------
	.section	.nv.compat,"",@"SHT_CUDA_COMPAT_INFO"
	.align	4
        /*0000*/ 	.byte	0x02, 0x09, 0x01, 0x00, 0x02, 0x02, 0x04, 0x00, 0x02, 0x05, 0x05, 0x00, 0x03, 0x07, 0x01, 0x01
        /*0010*/ 	.byte	0x02, 0x03, 0x00, 0x00, 0x02, 0x06, 0x01, 0x00, 0x04, 0x0b, 0x08, 0x00, 0x00, 0x00, 0x00, 0x00
        /*0020*/ 	.byte	0x00, 0x00, 0x00, 0x00


//--------------------- .nv.info.matmul_kernel    --------------------------
	.section	.nv.info.matmul_kernel,"",@"SHT_CUDA_INFO"
	.sectionflags	@""
	.align	4


	//----- nvinfo : EIATTR_CUDA_API_VERSION
	.align		4
        /*0000*/ 	.byte	0x04, 0x37
        /*0002*/ 	.short	(.L_7 - .L_6)
.L_6:
        /*0004*/ 	.word	0x00000082


	//----- nvinfo : EIATTR_KPARAM_INFO
	.align		4
.L_7:
        /*0008*/ 	.byte	0x04, 0x17
        /*000a*/ 	.short	(.L_9 - .L_8)
.L_8:
        /*000c*/ 	.word	0x00000000
        /*0010*/ 	.short	0x000d
        /*0012*/ 	.short	0x0048
        /*0014*/ 	.byte	0x00, 0xf4, 0x21, 0x00


	//----- nvinfo : EIATTR_KPARAM_INFO
	.align		4
.L_9:
        /*0018*/ 	.byte	0x04, 0x17
        /*001a*/ 	.short	(.L_11 - .L_10)
.L_10:
        /*001c*/ 	.word	0x00000000
        /*0020*/ 	.short	0x000c
        /*0022*/ 	.short	0x0040
        /*0024*/ 	.byte	0x00, 0xf4, 0x21, 0x00


	//----- nvinfo : EIATTR_KPARAM_INFO
	.align		4
.L_11:
        /*0028*/ 	.byte	0x04, 0x17
        /*002a*/ 	.short	(.L_13 - .L_12)
.L_12:
        /*002c*/ 	.word	0x00000000
        /*0030*/ 	.short	0x000b
        /*0032*/ 	.short	0x0038
        /*0034*/ 	.byte	0x00, 0xf0, 0x11, 0x00


	//----- nvinfo : EIATTR_KPARAM_INFO
	.align		4
.L_13:
        /*0038*/ 	.byte	0x04, 0x17
        /*003a*/ 	.short	(.L_15 - .L_14)
.L_14:
        /*003c*/ 	.word	0x00000000
        /*0040*/ 	.short	0x000a
        /*0042*/ 	.short	0x0034
        /*0044*/ 	.byte	0x00, 0xf0, 0x11, 0x00


	//----- nvinfo : EIATTR_KPARAM_INFO
	.align		4
.L_15:
        /*0048*/ 	.byte	0x04, 0x17
        /*004a*/ 	.short	(.L_17 - .L_16)
.L_16:
        /*004c*/ 	.word	0x00000000
        /*0050*/ 	.short	0x0009
        /*0052*/ 	.short	0x0030
        /*0054*/ 	.byte	0x00, 0xf0, 0x11, 0x00


	//----- nvinfo : EIATTR_KPARAM_INFO
	.align		4
.L_17:
        /*0058*/ 	.byte	0x04, 0x17
        /*005a*/ 	.short	(.L_19 - .L_18)
.L_18:
        /*005c*/ 	.word	0x00000000
        /*0060*/ 	.short	0x0008
        /*0062*/ 	.short	0x002c
        /*0064*/ 	.byte	0x00, 0xf0, 0x11, 0x00


	//----- nvinfo : EIATTR_KPARAM_INFO
	.align		4
.L_19:
        /*0068*/ 	.byte	0x04, 0x17
        /*006a*/ 	.short	(.L_21 - .L_20)
.L_20:
        /*006c*/ 	.word	0x00000000
        /*0070*/ 	.short	0x0007
        /*0072*/ 	.short	0x0028
        /*0074*/ 	.byte	0x00, 0xf0, 0x11, 0x00


	//----- nvinfo : EIATTR_KPARAM_INFO
	.align		4
.L_21:
        /*0078*/ 	.byte	0x04, 0x17
        /*007a*/ 	.short	(.L_23 - .L_22)
.L_22:
        /*007c*/ 	.word	0x00000000
        /*0080*/ 	.short	0x0006
        /*0082*/ 	.short	0x0024
        /*0084*/ 	.byte	0x00, 0xf0, 0x11, 0x00


	//----- nvinfo : EIATTR_KPARAM_INFO
	.align		4
.L_23:
        /*0088*/ 	.byte	0x04, 0x17
        /*008a*/ 	.short	(.L_25 - .L_24)
.L_24:
        /*008c*/ 	.word	0x00000000
        /*0090*/ 	.short	0x0005
        /*0092*/ 	.short	0x0020
        /*0094*/ 	.byte	0x00, 0xf0, 0x11, 0x00


	//----- nvinfo : EIATTR_KPARAM_INFO
	.align		4
.L_25:
        /*0098*/ 	.byte	0x04, 0x17
        /*009a*/ 	.short	(.L_27 - .L_26)
.L_26:
        /*009c*/ 	.word	0x00000000
        /*00a0*/ 	.short	0x0004
        /*00a2*/ 	.short	0x001c
        /*00a4*/ 	.byte	0x00, 0xf0, 0x11, 0x00


	//----- nvinfo : EIATTR_KPARAM_INFO
	.align		4
.L_27:
        /*00a8*/ 	.byte	0x04, 0x17
        /*00aa*/ 	.short	(.L_29 - .L_28)
.L_28:
        /*00ac*/ 	.word	0x00000000
        /*00b0*/ 	.short	0x0003
        /*00b2*/ 	.short	0x0018
        /*00b4*/ 	.byte	0x00, 0xf0, 0x11, 0x00


	//----- nvinfo : EIATTR_KPARAM_INFO
	.align		4
.L_29:
        /*00b8*/ 	.byte	0x04, 0x17
        /*00ba*/ 	.short	(.L_31 - .L_30)
.L_30:
        /*00bc*/ 	.word	0x00000000
        /*00c0*/ 	.short	0x0002
        /*00c2*/ 	.short	0x0010
        /*00c4*/ 	.byte	0x00, 0xf4, 0x21, 0x00


	//----- nvinfo : EIATTR_KPARAM_INFO
	.align		4
.L_31:
        /*00c8*/ 	.byte	0x04, 0x17
        /*00ca*/ 	.short	(.L_33 - .L_32)
.L_32:
        /*00cc*/ 	.word	0x00000000
        /*00d0*/ 	.short	0x0001
        /*00d2*/ 	.short	0x0008
        /*00d4*/ 	.byte	0x00, 0xf4, 0x21, 0x00


	//----- nvinfo : EIATTR_KPARAM_INFO
	.align		4
.L_33:
        /*00d8*/ 	.byte	0x04, 0x17
        /*00da*/ 	.short	(.L_35 - .L_34)
.L_34:
        /*00dc*/ 	.word	0x00000000
        /*00e0*/ 	.short	0x0000
        /*00e2*/ 	.short	0x0000
        /*00e4*/ 	.byte	0x00, 0xf4, 0x21, 0x00


	//----- nvinfo : EIATTR_EXPLICIT_CLUSTER
	.align		4
.L_35:
        /*00e8*/ 	.byte	0x01, 0x3e
	.zero		2


	//----- nvinfo : EIATTR_CTA_PER_CLUSTER
	.align		4
        /*00ec*/ 	.byte	0x04, 0x3d
        /*00ee*/ 	.short	(.L_37 - .L_36)
.L_36:
        /*00f0*/ 	.word	0x00000004
        /*00f4*/ 	.word	0x00000001
        /*00f8*/ 	.word	0x00000001


	//----- nvinfo : EIATTR_SPARSE_MMA_MASK
	.align		4
.L_37:
        /*00fc*/ 	.byte	0x03, 0x50
        /*00fe*/ 	.short	0x0000


	//----- nvinfo : EIATTR_MAXREG_COUNT
	.align		4
        /*0100*/ 	.byte	0x03, 0x1b
        /*0102*/ 	.short	0x00ff


	//----- nvinfo : EIATTR_NUM_BARRIERS
	.align		4
        /*0104*/ 	.byte	0x02, 0x4c
        /*0106*/ 	.byte	0x01
	.zero		1


	//----- nvinfo : EIATTR_MERCURY_ISA_VERSION
	.align		4
        /*0108*/ 	.byte	0x03, 0x5f
        /*010a*/ 	.short	0x0101


	//----- nvinfo : EIATTR_EXIT_INSTR_OFFSETS
	.align		4
        /*010c*/ 	.byte	0x04, 0x1c
        /*010e*/ 	.short	(.L_39 - .L_38)


	//   ....[0]....
.L_38:
        /*0110*/ 	.word	0x00008010


	//   ....[1]....
        /*0114*/ 	.word	0x00008030


	//----- nvinfo : EIATTR_REQNTID
	.align		4
.L_39:
        /*0118*/ 	.byte	0x04, 0x10
        /*011a*/ 	.short	(.L_41 - .L_40)
.L_40:
        /*011c*/ 	.word	0x00000080
        /*0120*/ 	.word	0x00000001
        /*0124*/ 	.word	0x00000001


	//----- nvinfo : EIATTR_CBANK_PARAM_SIZE
	.align		4
.L_41:
        /*0128*/ 	.byte	0x03, 0x19
        /*012a*/ 	.short	0x0050


	//----- nvinfo : EIATTR_PARAM_CBANK
	.align		4
        /*012c*/ 	.byte	0x04, 0x0a
        /*012e*/ 	.short	(.L_43 - .L_42)
	.align		4
.L_42:
        /*0130*/ 	.word	index@(.nv.constant0.matmul_kernel)
        /*0134*/ 	.short	0x0210
        /*0136*/ 	.short	0x0050


	//----- nvinfo : EIATTR_SW_WAR
	.align		4
.L_43:
        /*0138*/ 	.byte	0x04, 0x36
        /*013a*/ 	.short	(.L_45 - .L_44)
.L_44:
        /*013c*/ 	.word	0x00000008
.L_45:


//--------------------- .nv.callgraph             --------------------------
	.section	.nv.callgraph,"",@"SHT_CUDA_CALLGRAPH"
	.align	4
	.sectionentsize	8
	.align		4
        /*0000*/ 	.word	0x00000000
	.align		4
        /*0004*/ 	.word	0xffffffff
	.align		4
        /*0008*/ 	.word	0x00000000
	.align		4
        /*000c*/ 	.word	0xfffffffe
	.align		4
        /*0010*/ 	.word	0x00000000
	.align		4
        /*0014*/ 	.word	0xfffffffd
	.align		4
        /*0018*/ 	.word	0x00000000
	.align		4
        /*001c*/ 	.word	0xfffffffc


//--------------------- .text.matmul_kernel       --------------------------
	.section	.text.matmul_kernel,"ax",@progbits
	.align	128
        .global         matmul_kernel
        .type           matmul_kernel,@function
        .size           matmul_kernel,(.L_x_4 - matmul_kernel)
        .other          matmul_kernel,@"STO_CUDA_ENTRY STV_DEFAULT"
matmul_kernel:
.text.matmul_kernel:
[----:B------:R-:W-:Y:S08]  /*0000*/  LDC R1, c[0x0][0x28] ;  /* 0x00000a00ff017b82 */ /* 0x000ff00000000800 */
[----:B------:R-:W0:Y:S01]  /*0010*/  LDC.64 R62, c[0x0][0x228] ;  /* 0x00008a00ff3e7b82 */ /* 0x000e220000000a00 */
[----:B------:R-:W-:Y:S01]  /*0020*/  ULDC UR5, c[0x0][0x230] ;  /* 0x00008c0000057ab9 */ /* 0x000fe20000000800 */
[----:B------:R-:W-:Y:S01]  /*0030*/  ULDC.64 UR14, c[0x0][0x208] ;  /* 0x00008200000e7ab9 */ /* 0x000fe20000000a00 */
[----:B------:R-:W-:-:S05]  /*0040*/  IMAD.U32 R17, RZ, RZ, UR5 ;  /* 0x00000005ff117e24 */ /* 0x000fca000f8e00ff */
[----:B------:R-:W1:Y:S08]  /*0050*/  S2UR UR4, SR_CTAID.X ;  /* 0x00000000000479c3 */ /* 0x000e700000002500 */
[----:B------:R-:W2:Y:S01]  /*0060*/  LDC R23, c[0x0][0x230] ;  /* 0x00008c00ff177b82 */ /* 0x000ea20000000800 */
[----:B0-----:R-:W-:-:S05]  /*0070*/  VIADD R0, R63, 0xff ;  /* 0x000000ff3f007836 */ /* 0x001fca0000000000 */
[----:B------:R-:W-:Y:S02]  /*0080*/  SHF.R.S32.HI R3, RZ, 0x1f, R0 ;  /* 0x0000001fff037819 */ /* 0x000fe40000011400 */
[----:B-1----:R-:W-:Y:S01]  /*0090*/  I2FP.F32.U32 R5, UR4 ;  /* 0x0000000400057c45 */ /* 0x002fe20008201000 */
[----:B------:R-:W-:Y:S01]  /*00a0*/  ULDC UR4, c[0x0][0x150] ;  /* 0x0000540000047ab9 */ /* 0x000fe20000000800 */
[----:B------:R-:W-:-:S03]  /*00b0*/  LEA.HI R3, R3, R0, RZ, 0x8 ;  /* 0x0000000003037211 */ /* 0x000fc600078f40ff */
[----:B------:R-:W-:Y:S01]  /*00c0*/  FMUL R5, R5, UR4 ;  /* 0x0000000405057c20 */ /* 0x000fe20008400000 */
[----:B------:R-:W-:Y:S01]  /*00d0*/  SHF.R.S32.HI R3, RZ, 0x8, R3 ;  /* 0x00000008ff037819 */ /* 0x000fe20000011403 */
[----:B--2---:R-:W-:-:S04]  /*00e0*/  VIADD R23, R23, 0x3f ;  /* 0x0000003f17177836 */ /* 0x004fc80000000000 */
[----:B------:R-:W-:Y:S01]  /*00f0*/  IMAD.SHL.U32 R4, R3, 0x8, RZ ;  /* 0x0000000803047824 */ /* 0x000fe200078e00ff */
[----:B------:R-:W0:Y:S04]  /*0100*/  F2I.U32.TRUNC.NTZ R5, R5 ;  /* 0x0000000500057305 */ /* 0x000e28000020f000 */
[----:B------:R-:W-:-:S04]  /*0110*/  IABS R7, R4 ;  /* 0x0000000400077213 */ /* 0x000fc80000000000 */
[----:B------:R-:W1:Y:S01]  /*0120*/  I2F.RP R0, R7 ;  /* 0x0000000700007306 */ /* 0x000e620000209400 */
[----:B0-----:R-:W-:-:S07]  /*0130*/  IABS R11, R5 ;  /* 0x00000005000b7213 */ /* 0x001fce0000000000 */
[----:B-1----:R-:W0:Y:S02]  /*0140*/  MUFU.RCP R0, R0 ;  /* 0x0000000000007308 */ /* 0x002e240000001000 */
[----:B0-----:R-:W-:Y:S01]  /*0150*/  VIADD R2, R0, 0xffffffe ;  /* 0x0ffffffe00027836 */ /* 0x001fe20000000000 */
[----:B------:R-:W-:-:S05]  /*0160*/  IABS R0, R4 ;  /* 0x0000000400007213 */ /* 0x000fca0000000000 */
[----:B------:R0:W1:Y:S01]  /*0170*/  F2I.FTZ.U32.TRUNC.NTZ R3, R2 ;  /* 0x0000000200037305 */ /* 0x000062000021f000 */
[----:B------:R-:W-:Y:S02]  /*0180*/  IMAD.MOV R0, RZ, RZ, -R0 ;  /* 0x000000ffff007224 */ /* 0x000fe400078e0a00 */
[----:B0-----:R-:W-:Y:S02]  /*0190*/  IMAD.MOV.U32 R2, RZ, RZ, RZ ;  /* 0x000000ffff027224 */ /* 0x001fe400078e00ff */
[----:B-1----:R-:W-:-:S04]  /*01a0*/  IMAD.MOV R6, RZ, RZ, -R3 ;  /* 0x000000ffff067224 */ /* 0x002fc800078e0a03 */
[----:B------:R-:W-:-:S04]  /*01b0*/  IMAD R9, R6, R7, RZ ;  /* 0x0000000706097224 */ /* 0x000fc800078e02ff */
[----:B------:R-:W-:-:S06]  /*01c0*/  IMAD.HI.U32 R2, R3, R9, R2 ;  /* 0x0000000903027227 */ /* 0x000fcc00078e0002 */
[----:B------:R-:W-:-:S04]  /*01d0*/  IMAD.HI.U32 R2, R2, R11, RZ ;  /* 0x0000000b02027227 */ /* 0x000fc800078e00ff */
[----:B------:R-:W-:-:S05]  /*01e0*/  IMAD R0, R2, R0, R11 ;  /* 0x0000000002007224 */ /* 0x000fca00078e020b */
[----:B------:R-:W-:-:S13]  /*01f0*/  ISETP.GT.U32.AND P1, PT, R7, R0, PT ;  /* 0x000000000700720c */ /* 0x000fda0003f24070 */
[----:B------:R-:W-:Y:S02]  /*0200*/  @!P1 IMAD.IADD R0, R0, 0x1, -R7 ;  /* 0x0000000100009824 */ /* 0x000fe400078e0a07 */
[----:B------:R-:W-:Y:S01]  /*0210*/  @!P1 VIADD R2, R2, 0x1 ;  /* 0x0000000102029836 */ /* 0x000fe20000000000 */
[----:B------:R-:W-:Y:S02]  /*0220*/  ISETP.NE.AND P1, PT, R4, RZ, PT ;  /* 0x000000ff0400720c */ /* 0x000fe40003f25270 */
[----:B------:R-:W-:Y:S02]  /*0230*/  ISETP.GE.U32.AND P0, PT, R0, R7, PT ;  /* 0x000000070000720c */ /* 0x000fe40003f06070 */
[----:B------:R-:W-:-:S04]  /*0240*/  LOP3.LUT R0, R5, R4, RZ, 0x3c, !PT ;  /* 0x0000000405007212 */ /* 0x000fc800078e3cff */
[----:B------:R-:W-:Y:S01]  /*0250*/  ISETP.GE.AND P2, PT, R0, RZ, PT ;  /* 0x000000ff0000720c */ /* 0x000fe20003f46270 */
[----:B------:R-:W-:-:S05]  /*0260*/  VIADD R0, R62, 0x7f ;  /* 0x0000007f3e007836 */ /* 0x000fca0000000000 */
[----:B------:R-:W-:Y:S01]  /*0270*/  SHF.R.S32.HI R3, RZ, 0x1f, R0 ;  /* 0x0000001fff037819 */ /* 0x000fe20000011400 */
[----:B------:R-:W-:-:S03]  /*0280*/  @P0 VIADD R2, R2, 0x1 ;  /* 0x0000000102020836 */ /* 0x000fc60000000000 */
[----:B------:R-:W-:-:S03]  /*0290*/  LEA.HI R3, R3, R0, RZ, 0x7 ;  /* 0x0000000003037211 */ /* 0x000fc600078f38ff */
[----:B------:R-:W-:Y:S01]  /*02a0*/  @!P2 IMAD.MOV R2, RZ, RZ, -R2 ;  /* 0x000000ffff02a224 */ /* 0x000fe200078e0a02 */
[----:B------:R-:W-:-:S05]  /*02b0*/  @!P1 LOP3.LUT R2, RZ, R4, RZ, 0x33, !PT ;  /* 0x00000004ff029212 */ /* 0x000fca00078e33ff */
[----:B------:R-:W-:Y:S02]  /*02c0*/  IMAD.SHL.U32 R6, R2, 0x8, RZ ;  /* 0x0000000802067824 */ /* 0x000fe400078e00ff */
[----:B------:R-:W-:-:S03]  /*02d0*/  IMAD.MOV R2, RZ, RZ, -R2 ;  /* 0x000000ffff027224 */ /* 0x000fc600078e0a02 */
[----:B------:R-:W-:Y:S01]  /*02e0*/  LEA.HI.SX32 R3, R3, -R6, 0x19 ;  /* 0x8000000603037211 */ /* 0x000fe200078fcaff */
[----:B------:R-:W-:-:S03]  /*02f0*/  IMAD R9, R4, R2, R5 ;  /* 0x0000000204097224 */ /* 0x000fc600078e0205 */
[----:B------:R-:W-:Y:S02]  /*0300*/  VIMNMX R8, R3, 0x8, PT ;  /* 0x0000000803087848 */ /* 0x000fe40003fe0100 */
[----:B------:R-:W-:Y:S02]  /*0310*/  IABS R4, R9 ;  /* 0x0000000900047213 */ /* 0x000fe40000000000 */
[----:B------:R-:W-:-:S04]  /*0320*/  IABS R7, R8 ;  /* 0x0000000800077213 */ /* 0x000fc80000000000 */
[----:B------:R-:W0:Y:S08]  /*0330*/  I2F.RP R0, R7 ;  /* 0x0000000700007306 */ /* 0x000e300000209400 */
[----:B0-----:R-:W0:Y:S02]  /*0340*/  MUFU.RCP R0, R0 ;  /* 0x0000000000007308 */ /* 0x001e240000001000 */
[----:B0-----:R-:W-:-:S06]  /*0350*/  VIADD R3, R0, 0xffffffe ;  /* 0x0ffffffe00037836 */ /* 0x001fcc0000000000 */
[----:B------:R-:W0:Y:S02]  /*0360*/  F2I.FTZ.U32.TRUNC.NTZ R3, R3 ;  /* 0x0000000300037305 */ /* 0x000e24000021f000 */
[----:B0-----:R-:W-:-:S04]  /*0370*/  IMAD.MOV R10, RZ, RZ, -R3 ;  /* 0x000000ffff0a7224 */ /* 0x001fc800078e0a03 */
[----:B------:R-:W-:Y:S01]  /*0380*/  IMAD.MOV.U32 R2, RZ, RZ, R10 ;  /* 0x000000ffff027224 */ /* 0x000fe200078e000a */
[----:B------:R-:W-:-:S03]  /*0390*/  IABS R10, R8 ;  /* 0x00000008000a7213 */ /* 0x000fc60000000000 */
[----:B------:R-:W-:Y:S02]  /*03a0*/  IMAD R5, R2, R7, RZ ;  /* 0x0000000702057224 */ /* 0x000fe400078e02ff */
[----:B------:R-:W-:Y:S02]  /*03b0*/  IMAD.MOV.U32 R2, RZ, RZ, RZ ;  /* 0x000000ffff027224 */ /* 0x000fe400078e00ff */
[----:B------:R-:W-:Y:S02]  /*03c0*/  IMAD.MOV R0, RZ, RZ, -R10 ;  /* 0x000000ffff007224 */ /* 0x000fe400078e0a0a */
[----:B------:R-:W-:-:S06]  /*03d0*/  IMAD.HI.U32 R2, R3, R5, R2 ;  /* 0x0000000503027227 */ /* 0x000fcc00078e0002 */
[----:B------:R-:W-:-:S04]  /*03e0*/  IMAD.HI.U32 R3, R2, R4, RZ ;  /* 0x0000000402037227 */ /* 0x000fc800078e00ff */
[----:B------:R-:W-:Y:S02]  /*03f0*/  IMAD R2, R3, R0, R4 ;  /* 0x0000000003027224 */ /* 0x000fe400078e0204 */
[----:B------:R-:W0:Y:S03]  /*0400*/  S2R R0, SR_CgaCtaId ;  /* 0x0000000000007919 */ /* 0x000e260000008800 */
[----:B------:R-:W-:-:S13]  /*0410*/  ISETP.GT.U32.AND P1, PT, R7, R2, PT ;  /* 0x000000020700720c */ /* 0x000fda0003f24070 */
[----:B------:R-:W-:Y:S02]  /*0420*/  @!P1 IMAD.IADD R2, R2, 0x1, -R7 ;  /* 0x0000000102029824 */ /* 0x000fe400078e0a07 */
[----:B------:R-:W-:Y:S01]  /*0430*/  @!P1 VIADD R3, R3, 0x1 ;  /* 0x0000000103039836 */ /* 0x000fe20000000000 */
[----:B------:R-:W-:Y:S02]  /*0440*/  ISETP.NE.AND P1, PT, R8, RZ, PT ;  /* 0x000000ff0800720c */ /* 0x000fe40003f25270 */
[----:B------:R-:W-:Y:S02]  /*0450*/  ISETP.GE.U32.AND P0, PT, R2, R7, PT ;  /* 0x000000070200720c */ /* 0x000fe40003f06070 */
[----:B------:R-:W-:-:S04]  /*0460*/  LOP3.LUT R2, R9, R8, RZ, 0x3c, !PT ;  /* 0x0000000809027212 */ /* 0x000fc800078e3cff */
[----:B------:R-:W-:Y:S02]  /*0470*/  ISETP.GE.AND P2, PT, R2, RZ, PT ;  /* 0x000000ff0200720c */ /* 0x000fe40003f46270 */
[----:B------:R-:W1:Y:S01]  /*0480*/  S2R R2, SR_TID.X ;  /* 0x0000000000027919 */ /* 0x000e620000002100 */
[C---:B0-----:R-:W-:Y:S01]  /*0490*/  R2UR UR4, R0.reuse ;  /* 0x00000000000472ca */ /* 0x041fe200000e0000 */
[----:B------:R-:W-:-:S03]  /*04a0*/  IMAD.SHL.U32 R4, R0, 0x40, RZ ;  /* 0x0000004000047824 */ /* 0x000fc600078e00ff */
[----:B------:R-:W-:Y:S01]  /*04b0*/  @P0 VIADD R3, R3, 0x1 ;  /* 0x0000000103030836 */ /* 0x000fe20000000000 */
[----:B------:R-:W-:Y:S02]  /*04c0*/  ISETP.GT.AND P0, PT, R23, 0x3f, PT ;  /* 0x0000003f1700780c */ /* 0x000fe40003f04270 */
[----:B------:R-:W-:Y:S01]  /*04d0*/  LOP3.LUT R10, R4, 0xc0, RZ, 0xc0, !PT ;  /* 0x000000c0040a7812 */ /* 0x000fe200078ec0ff */
[----:B------:R-:W-:Y:S01]  /*04e0*/  IMAD.MOV.U32 R5, RZ, RZ, R3 ;  /* 0x000000ffff057224 */ /* 0x000fe200078e0003 */
[----:B------:R-:W-:-:S03]  /*04f0*/  MOV R3, 0x400 ;  /* 0x0000040000037802 */ /* 0x000fc60000000f00 */
[----:B------:R-:W-:Y:S01]  /*0500*/  @!P2 IMAD.MOV R5, RZ, RZ, -R5 ;  /* 0x000000ffff05a224 */ /* 0x000fe200078e0a05 */
[----:B------:R-:W-:Y:S02]  /*0510*/  @!P1 LOP3.LUT R5, RZ, R8, RZ, 0x33, !PT ;  /* 0x00000008ff059212 */ /* 0x000fe400078e33ff */
[----:B------:R-:W-:-:S03]  /*0520*/  R2UR UR12, R3 ;  /* 0x00000000030c72ca */ /* 0x000fc600000e0000 */
[----:B------:R-:W-:Y:S02]  /*0530*/  IMAD.MOV R3, RZ, RZ, -R5 ;  /* 0x000000ffff037224 */ /* 0x000fe400078e0a05 */
[----:B------:R-:W-:Y:S02]  /*0540*/  IMAD.SHL.U32 R5, R5, 0x100, RZ ;  /* 0x0000010005057824 */ /* 0x000fe400078e00ff */
[----:B------:R-:W-:-:S04]  /*0550*/  IMAD R3, R8, R3, R9 ;  /* 0x0000000308037224 */ /* 0x000fc800078e0209 */
[----:B------:R-:W-:Y:S02]  /*0560*/  IMAD.IADD R6, R6, 0x1, R3 ;  /* 0x0000000106067824 */ /* 0x000fe400078e0203 */
[----:B------:R-:W-:Y:S01]  /*0570*/  ULEA UR12, UR4, UR12, 0x18 ;  /* 0x0000000c040c7291 */ /* 0x000fe2000f8ec03f */
[----:B-1----:R-:W-:-:S05]  /*0580*/  LOP3.LUT R3, R2, 0x7f, RZ, 0xc0, !PT ;  /* 0x0000007f02037812 */ /* 0x002fca00078ec0ff */
[----:B------:R-:W-:Y:S01]  /*0590*/  IMAD R6, R6, 0x80, R3 ;  /* 0x0000008006067824 */ /* 0x000fe200078e0203 */
[----:B------:R-:W-:Y:S06]  /*05a0*/  @P0 BRA `(.L_x_0) ;  /* 0x0000000000880947 */ /* 0x000fec0003800000 */
[----:B------:R-:W-:Y:S01]  /*05b0*/  IMAD.SHL.U32 R7, R2, 0x8, RZ ;  /* 0x0000000802077824 */ /* 0x000fe200078e00ff */
[----:B------:R-:W-:Y:S02]  /*05c0*/  CS2R R56, SRZ ;  /* 0x0000000000387805 */ /* 0x000fe4000001ff00 */
[----:B------:R-:W-:Y:S02]  /*05d0*/  CS2R R58, SRZ ;  /* 0x00000000003a7805 */ /* 0x000fe4000001ff00 */
[----:B------:R-:W-:Y:S02]  /*05e0*/  CS2R R60, SRZ ;  /* 0x00000000003c7805 */ /* 0x000fe4000001ff00 */
[----:B------:R-:W-:Y:S02]  /*05f0*/  CS2R R62, SRZ ;  /* 0x00000000003e7805 */ /* 0x000fe4000001ff00 */
[----:B------:R-:W-:Y:S02]  /*0600*/  CS2R R64, SRZ ;  /* 0x0000000000407805 */ /* 0x000fe4000001ff00 */
[----:B------:R-:W-:-:S02]  /*0610*/  CS2R R66, SRZ ;  /* 0x0000000000427805 */ /* 0x000fc4000001ff00 */
        /* <DEDUP_REMOVED lines=25> */
[----:B------:R-:W-:Y:S01]  /*07b0*/  CS2R R54, SRZ ;  /* 0x0000000000367805 */ /* 0x000fe2000001ff00 */
[----:B------:R-:W-:Y:S06]  /*07c0*/  BRA `(.L_x_1) ;  /* 0x0000005400cc7947 */ /* 0x000fec0003800000 */
.L_x_0:
[----:B------:R-:W-:Y:S01]  /*07d0*/  IABS R14, R62 ;  /* 0x0000003e000e7213 */ /* 0x000fe20000000000 */
[----:B------:R-:W-:Y:S01]  /*07e0*/  ULDC UR4, c[0x0][0x234] ;  /* 0x00008d0000047ab9 */ /* 0x000fe20000000800 */
[----:B------:R-:W-:Y:S01]  /*07f0*/  IABS R4, R63 ;  /* 0x0000003f00047213 */ /* 0x000fe20000000000 */
[----:B------:R-:W-:Y:S01]  /*0800*/  ULDC.64 UR16, c[0x0][0x210] ;  /* 0x0000840000107ab9 */ /* 0x000fe20000000a00 */
[----:B------:R-:W0:Y:S01]  /*0810*/  I2F.RP R7, R14 ;  /* 0x0000000e00077306 */ /* 0x000e220000209400 */
[----:B------:R-:W-:Y:S01]  /*0820*/  ISETP.GE.AND P3, PT, R6, RZ, PT ;  /* 0x000000ff0600720c */ /* 0x000fe20003f66270 */
[----:B------:R-:W-:Y:S01]  /*0830*/  ULDC UR7, c[0x0][0x23c] ;  /* 0x00008f0000077ab9 */ /* 0x000fe20000000800 */
[----:B------:R-:W-:Y:S02]  /*0840*/  ISETP.NE.AND P2, PT, R62, RZ, PT ;  /* 0x000000ff3e00720c */ /* 0x000fe40003f45270 */
[----:B------:R-:W-:Y:S02]  /*0850*/  CS2R R82, SRZ ;  /* 0x0000000000527805 */ /* 0x000fe4000001ff00 */
[----:B------:R-:W-:-:S02]  /*0860*/  CS2R R84, SRZ ;  /* 0x0000000000547805 */ /* 0x000fc4000001ff00 */
[----:B------:R-:W-:Y:S01]  /*0870*/  CS2R R86, SRZ ;  /* 0x0000000000567805 */ /* 0x000fe2000001ff00 */
[----:B------:R-:W-:Y:S01]  /*0880*/  UMOV UR5, 0x7fffffdf ;  /* 0x7fffffdf00057882 */ /* 0x000fe20000000000 */
[----:B------:R-:W1:Y:S01]  /*0890*/  I2F.RP R12, R4 ;  /* 0x00000004000c7306 */ /* 0x000e620000209400 */
[----:B------:R-:W-:Y:S01]  /*08a0*/  USHF.L.U32 UR13, UR7, 0x6, URZ ;  /* 0x00000006070d7899 */ /* 0x000fe2000800063f */
[----:B------:R-:W-:-:S06]  /*08b0*/  ULDC UR24, c[0x0][0x238] ;  /* 0x00008e0000187ab9 */ /* 0x000fcc0000000800 */
[----:B0-----:R-:W0:Y:S08]  /*08c0*/  MUFU.RCP R7, R7 ;  /* 0x0000000700077308 */ /* 0x001e300000001000 */
[----:B-1----:R-:W1:Y:S01]  /*08d0*/  MUFU.RCP R12, R12 ;  /* 0x0000000c000c7308 */ /* 0x002e620000001000 */
[----:B0-----:R-:W-:Y:S01]  /*08e0*/  VIADD R8, R7, 0xffffffe ;  /* 0x0ffffffe07087836 */ /* 0x001fe20000000000 */
[----:B------:R-:W-:-:S06]  /*08f0*/  IABS R7, R6 ;  /* 0x0000000600077213 */ /* 0x000fcc0000000000 */
[----:B------:R0:W2:Y:S01]  /*0900*/  F2I.FTZ.U32.TRUNC.NTZ R9, R8 ;  /* 0x0000000800097305 */ /* 0x0000a2000021f000 */
[----:B-1----:R-:W-:Y:S02]  /*0910*/  VIADD R11, R12, 0xffffffe ;  /* 0x0ffffffe0c0b7836 */ /* 0x002fe40000000000 */
[----:B0-----:R-:W-:-:S05]  /*0920*/  IMAD.MOV.U32 R8, RZ, RZ, RZ ;  /* 0x000000ffff087224 */ /* 0x001fca00078e00ff */
[----:B------:R-:W0:Y:S01]  /*0930*/  F2I.FTZ.U32.TRUNC.NTZ R11, R11 ;  /* 0x0000000b000b7305 */ /* 0x000e22000021f000 */
[----:B--2---:R-:W-:-:S04]  /*0940*/  IMAD.MOV R13, RZ, RZ, -R9 ;  /* 0x000000ffff0d7224 */ /* 0x004fc800078e0a09 */
[----:B------:R-:W-:-:S04]  /*0950*/  IMAD R13, R13, R14, RZ ;  /* 0x0000000e0d0d7224 */ /* 0x000fc800078e02ff */
[----:B------:R-:W-:Y:S01]  /*0960*/  IMAD.HI.U32 R9, R9, R13, R8 ;  /* 0x0000000d09097227 */ /* 0x000fe200078e0008 */
[----:B------:R-:W-:-:S03]  /*0970*/  SHF.R.U32.HI R8, RZ, 0x6, R2 ;  /* 0x00000006ff087819 */ /* 0x000fc60000011602 */
[----:B0-----:R-:W-:Y:S01]  /*0980*/  IMAD.MOV R12, RZ, RZ, -R11 ;  /* 0x000000ffff0c7224 */ /* 0x001fe200078e0a0b */
[----:B------:R-:W-:Y:S01]  /*0990*/  SGXT.U32 R8, R8, 0x1 ;  /* 0x000000010808781a */ /* 0x000fe20000000000 */
[----:B------:R-:W-:-:S03]  /*09a0*/  IMAD.HI.U32 R9, R9, R7, RZ ;  /* 0x0000000709097227 */ /* 0x000fc600078e00ff */
[----:B------:R-:W-:Y:S01]  /*09b0*/  LOP3.LUT R18, R5, R8, R10, 0xfe, !PT ;  /* 0x0000000805127212 */ /* 0x000fe200078efe0a */
[----:B------:R-:W-:Y:S02]  /*09c0*/  IMAD.MOV R9, RZ, RZ, -R9 ;  /* 0x000000ffff097224 */ /* 0x000fe400078e0a09 */
[----:B------:R-:W-:Y:S01]  /*09d0*/  IMAD.MOV.U32 R10, RZ, RZ, RZ ;  /* 0x000000ffff0a7224 */ /* 0x000fe200078e00ff */
[----:B------:R-:W-:Y:S01]  /*09e0*/  LOP3.LUT R16, R18, 0x3e, RZ, 0xfc, !PT ;  /* 0x0000003e12107812 */ /* 0x000fe200078efcff */
[----:B------:R-:W-:Y:S01]  /*09f0*/  IMAD R7, R14, R9, R7 ;  /* 0x000000090e077224 */ /* 0x000fe200078e0207 */
[----:B------:R-:W-:Y:S01]  /*0a00*/  LOP3.LUT R20, R18, 0x3c, RZ, 0xfc, !PT ;  /* 0x0000003c12147812 */ /* 0x000fe200078efcff */
[----:B------:R-:W-:Y:S01]  /*0a10*/  IMAD.MOV.U32 R9, RZ, RZ, R12 ;  /* 0x000000ffff097224 */ /* 0x000fe200078e000c */
[----:B------:R-:W-:Y:S02]  /*0a20*/  IABS R8, R16 ;  /* 0x0000001000087213 */ /* 0x000fe40000000000 */
[----:B------:R-:W-:Y:S01]  /*0a30*/  ISETP.GT.U32.AND P0, PT, R14, R7, PT ;  /* 0x000000070e00720c */ /* 0x000fe20003f04070 */
[----:B------:R-:W-:Y:S01]  /*0a40*/  IMAD R9, R9, R4, RZ ;  /* 0x0000000409097224 */ /* 0x000fe200078e02ff */
[----:B------:R-:W-:-:S02]  /*0a50*/  IABS R13, R20 ;  /* 0x00000014000d7213 */ /* 0x000fc40000000000 */
[C---:B------:R-:W-:Y:S01]  /*0a60*/  LOP3.LUT R21, R18.reuse, 0x3a, RZ, 0xfc, !PT ;  /* 0x0000003a12157812 */ /* 0x040fe200078efcff */
[----:B------:R-:W-:Y:S01]  /*0a70*/  IMAD.HI.U32 R10, R11, R9, R10 ;  /* 0x000000090b0a7227 */ /* 0x000fe200078e000a */
[----:B------:R-:W-:Y:S02]  /*0a80*/  LOP3.LUT R22, R18, 0x38, RZ, 0xfc, !PT ;  /* 0x0000003812167812 */ /* 0x000fe400078efcff */
[----:B------:R-:W-:Y:S01]  /*0a90*/  IABS R15, R21 ;  /* 0x00000015000f7213 */ /* 0x000fe20000000000 */
[----:B------:R-:W-:Y:S01]  /*0aa0*/  IMAD.MOV.U32 R11, RZ, RZ, R8 ;  /* 0x000000ffff0b7224 */ /* 0x000fe200078e0008 */
[----:B------:R-:W-:Y:S02]  /*0ab0*/  SHF.R.S32.HI R8, RZ, 0x1f, R23 ;  /* 0x0000001fff087819 */ /* 0x000fe40000011417 */
[----:B------:R-:W-:Y:S01]  /*0ac0*/  IABS R19, R22 ;  /* 0x0000001600137213 */ /* 0x000fe20000000000 */
[----:B------:R-:W-:Y:S01]  /*0ad0*/  IMAD.HI.U32 R9, R10, R11, RZ ;  /* 0x0000000b0a097227 */ /* 0x000fe200078e00ff */
[----:B------:R-:W-:-:S02]  /*0ae0*/  LEA.HI R23, R8, R23, RZ, 0x6 ;  /* 0x0000001708177211 */ /* 0x000fc400078f30ff */
[----:B------:R-:W-:Y:S01]  /*0af0*/  ISETP.GE.AND P4, PT, R16, RZ, PT ;  /* 0x000000ff1000720c */ /* 0x000fe20003f86270 */
[----:B------:R-:W-:Y:S01]  /*0b00*/  @!P0 IMAD.IADD R7, R7, 0x1, -R14 ;  /* 0x0000000107078824 */ /* 0x000fe200078e0a0e */
[C---:B------:R-:W-:Y:S01]  /*0b10*/  LOP3.LUT R16, R18.reuse, 0x32, RZ, 0xfc, !PT ;  /* 0x0000003212107812 */ /* 0x040fe200078efcff */
[----:B------:R-:W-:Y:S01]  /*0b20*/  IMAD.MOV R9, RZ, RZ, -R9 ;  /* 0x000000ffff097224 */ /* 0x000fe200078e0a09 */
[----:B------:R-:W-:Y:S01]  /*0b30*/  LOP3.LUT R24, R18, 0x1e, RZ, 0xfc, !PT ;  /* 0x0000001e12187812 */ /* 0x000fe200078efcff */
[----:B------:R-:W-:Y:S01]  /*0b40*/  IMAD.HI.U32 R8, R10, R13, RZ ;  /* 0x0000000d0a087227 */ /* 0x000fe200078e00ff */
[----:B------:R-:W-:Y:S02]  /*0b50*/  ISETP.GT.U32.AND P0, PT, R14, R7, PT ;  /* 0x000000070e00720c */ /* 0x000fe40003f04070 */
[----:B------:R-:W-:Y:S01]  /*0b60*/  IABS R29, R16 ;  /* 0x00000010001d7213 */ /* 0x000fe20000000000 */
[----:B------:R-:W-:Y:S01]  /*0b70*/  IMAD R9, R4, R9, R11 ;  /* 0x0000000904097224 */ /* 0x000fe200078e020b */
[----:B------:R-:W-:Y:S01]  /*0b80*/  IABS R49, R24 ;  /* 0x0000001800317213 */ /* 0x000fe20000000000 */
[----:B------:R-:W-:Y:S01]  /*0b90*/  IMAD.MOV R12, RZ, RZ, -R8 ;  /* 0x000000ffff0c7224 */ /* 0x000fe200078e0a08 */
[----:B------:R-:W-:Y:S01]  /*0ba0*/  LOP3.LUT R26, R18, 0x16, RZ, 0xfc, !PT ;  /* 0x00000016121a7812 */ /* 0x000fe200078efcff */
[----:B------:R-:W-:Y:S01]  /*0bb0*/  IMAD.HI.U32 R11, R10, R15, RZ ;  /* 0x0000000f0a0b7227 */ /* 0x000fe200078e00ff */
[----:B------:R-:W-:-:S02]  /*0bc0*/  ISETP.GT.U32.AND P5, PT, R4, R9, PT ;  /* 0x000000090400720c */ /* 0x000fc40003fa4070 */
[----:B------:R-:W-:Y:S01]  /*0bd0*/  IABS R57, R26 ;  /* 0x0000001a00397213 */ /* 0x000fe20000000000 */
[----:B------:R-:W-:Y:S01]  /*0be0*/  IMAD.HI.U32 R8, R10, R19, RZ ;  /* 0x000000130a087227 */ /* 0x000fe200078e00ff */
[----:B------:R-:W-:Y:S02]  /*0bf0*/  IABS R81, R18 ;  /* 0x0000001200517213 */ /* 0x000fe40000000000 */
[----:B------:R-:W-:Y:S01]  /*0c00*/  SHF.R.S32.HI R23, RZ, 0x6, R23 ;  /* 0x00000006ff177819 */ /* 0x000fe20000011417 */
[----:B------:R-:W-:Y:S02]  /*0c10*/  IMAD.MOV R11, RZ, RZ, -R11 ;  /* 0x000000ffff0b7224 */ /* 0x000fe400078e0a0b */
[----:B------:R-:W-:Y:S01]  /*0c20*/  IMAD R13, R4, R12, R13 ;  /* 0x0000000c040d7224 */ /* 0x000fe200078e020d */
[----:B------:R-:W-:Y:S01]  /*0c30*/  LOP3.LUT R12, R18, 0x36, RZ, 0xfc, !PT ;  /* 0x00000036120c7812 */ /* 0x000fe200078efcff */
[----:B------:R-:W-:Y:S02]  /*0c40*/  IMAD.MOV R8, RZ, RZ, -R8 ;  /* 0x000000ffff087224 */ /* 0x000fe400078e0a08 */
[----:B------:R-:W-:Y:S01]  /*0c50*/  @!P0 IMAD.IADD R7, R7, 0x1, -R14 ;  /* 0x0000000107078824 */ /* 0x000fe200078e0a0e */
[C---:B------:R-:W-:Y:S01]  /*0c60*/  ISETP.GT.U32.AND P1, PT, R4.reuse, R13, PT ;  /* 0x0000000d0400720c */ /* 0x040fe20003f24070 */
[C---:B------:R-:W-:Y:S01]  /*0c70*/  IMAD R15, R4.reuse, R11, R15 ;  /* 0x0000000b040f7224 */ /* 0x040fe200078e020f */
[----:B------:R-:W-:Y:S01]  /*0c80*/  IABS R25, R12 ;  /* 0x0000000c00197213 */ /* 0x000fe20000000000 */
[----:B------:R-:W-:Y:S01]  /*0c90*/  IMAD R19, R4, R8, R19 ;  /* 0x0000000804137224 */ /* 0x000fe200078e0213 */
[----:B------:R-:W-:Y:S01]  /*0ca0*/  LOP3.LUT R14, R18, 0x34, RZ, 0xfc, !PT ;  /* 0x00000034120e7812 */ /* 0x000fe200078efcff */
[----:B------:R-:W-:Y:S01]  /*0cb0*/  @!P3 IMAD.MOV R7, RZ, RZ, -R7 ;  /* 0x000000ffff07b224 */ /* 0x000fe200078e0a07 */
[----:B------:R-:W-:Y:S01]  /*0cc0*/  @!P2 LOP3.LUT R7, RZ, R62, RZ, 0x33, !PT ;  /* 0x0000003eff07a212 */ /* 0x000fe200078e33ff */
[----:B------:R-:W-:Y:S01]  /*0cd0*/  @!P5 IMAD.IADD R9, R9, 0x1, -R4 ;  /* 0x000000010909d824 */ /* 0x000fe200078e0a04 */
[----:B------:R-:W-:Y:S01]  /*0ce0*/  ISETP.GT.U32.AND P6, PT, R4, R15, PT ;  /* 0x0000000f0400720c */ /* 0x000fe20003fc4070 */
[----:B------:R-:W-:Y:S01]  /*0cf0*/  IMAD.HI.U32 R8, R10, R25, RZ ;  /* 0x000000190a087227 */ /* 0x000fe200078e00ff */
[----:B------:R-:W-:-:S02]  /*0d00*/  ISETP.GT.U32.AND P2, PT, R4, R19, PT ;  /* 0x000000130400720c */ /* 0x000fc40003f44070 */
[----:B------:R-:W-:Y:S01]  /*0d10*/  ISETP.GT.U32.AND P5, PT, R4, R9, PT ;  /* 0x000000090400720c */ /* 0x000fe20003fa4070 */
[----:B------:R-:W-:Y:S01]  /*0d20*/  @!P1 IMAD.IADD R13, R13, 0x1, -R4 ;  /* 0x000000010d0d9824 */ /* 0x000fe200078e0a04 */
[----:B------:R-:W-:Y:S01]  /*0d30*/  IABS R27, R14 ;  /* 0x0000000e001b7213 */ /* 0x000fe20000000000 */
[----:B------:R-:W-:Y:S01]  /*0d40*/  IMAD.MOV R11, RZ, RZ, -R8 ;  /* 0x000000ffff0b7224 */ /* 0x000fe200078e0a08 */
[----:B------:R-:W-:Y:S01]  /*0d50*/  ISETP.GE.AND P0, PT, R20, RZ, PT ;  /* 0x000000ff1400720c */ /* 0x000fe20003f06270 */
[----:B------:R-:W-:Y:S01]  /*0d60*/  IMAD R7, R7, UR4, RZ ;  /* 0x0000000407077c24 */ /* 0x000fe2000f8e02ff */
[----:B------:R-:W-:Y:S01]  /*0d70*/  LOP3.LUT R20, R18, 0x30, RZ, 0xfc, !PT ;  /* 0x0000003012147812 */ /* 0x000fe200078efcff */
[----:B------:R-:W-:Y:S01]  /*0d80*/  IMAD.HI.U32 R8, R10, R27, RZ ;  /* 0x0000001b0a087227 */ /* 0x000fe200078e00ff */
[----:B------:R-:W-:Y:S01]  /*0d90*/  ISETP.GE.AND P3, PT, R21, RZ, PT ;  /* 0x000000ff1500720c */ /* 0x000fe20003f66270 */
[----:B------:R-:W-:Y:S01]  /*0da0*/  ULDC UR4, c[0x0][0x240] ;  /* 0x0000900000047ab9 */ /* 0x000fe20000000800 */
[----:B------:R-:W-:Y:S01]  /*0db0*/  IABS R31, R20 ;  /* 0x00000014001f7213 */ /* 0x000fe20000000000 */
[--C-:B------:R-:W-:Y:S01]  /*0dc0*/  @!P6 IMAD.IADD R15, R15, 0x1, -R4.reuse ;  /* 0x000000010f0fe824 */ /* 0x100fe200078e0a04 */
[----:B------:R-:W-:Y:S01]  /*0dd0*/  ISETP.GT.U32.AND P6, PT, R4, R13, PT ;  /* 0x0000000d0400720c */ /* 0x000fe20003fc4070 */
[--C-:B------:R-:W-:Y:S01]  /*0de0*/  @!P2 IMAD.IADD R19, R19, 0x1, -R4.reuse ;  /* 0x000000011313a824 */ /* 0x100fe200078e0a04 */
[----:B------:R-:W-:Y:S01]  /*0df0*/  ISETP.GE.AND P1, PT, R22, RZ, PT ;  /* 0x000000ff1600720c */ /* 0x000fe20003f26270 */
[----:B------:R-:W-:Y:S01]  /*0e00*/  @!P5 IMAD.IADD R9, R9, 0x1, -R4 ;  /* 0x000000010909d824 */ /* 0x000fe200078e0a04 */
[C---:B------:R-:W-:Y:S01]  /*0e10*/  ISETP.GT.U32.AND P2, PT, R4.reuse, R15, PT ;  /* 0x0000000f0400720c */ /* 0x040fe20003f44070 */
[C---:B------:R-:W-:Y:S01]  /*0e20*/  IMAD R25, R4.reuse, R11, R25 ;  /* 0x0000000b04197224 */ /* 0x040fe200078e0219 */
[----:B------:R-:W-:Y:S01]  /*0e30*/  ISETP.GT.U32.AND P5, PT, R4, R19, PT ;  /* 0x000000130400720c */ /* 0x000fe20003fa4070 */
[----:B------:R-:W-:Y:S01]  /*0e40*/  IMAD.MOV R8, RZ, RZ, -R8 ;  /* 0x000000ffff087224 */ /* 0x000fe200078e0a08 */
[----:B------:R-:W-:Y:S01]  /*0e50*/  LOP3.LUT R22, R18, 0x20, RZ, 0xfc, !PT ;  /* 0x0000002012167812 */ /* 0x000fe200078efcff */
[----:B------:R-:W-:-:S03]  /*0e60*/  IMAD.HI.U32 R11, R10, R31, RZ ;  /* 0x0000001f0a0b7227 */ /* 0x000fc600078e00ff */
[----:B------:R-:W-:Y:S01]  /*0e70*/  IABS R47, R22 ;  /* 0x00000016002f7213 */ /* 0x000fe20000000000 */
[--C-:B------:R-:W-:Y:S01]  /*0e80*/  @!P6 IMAD.IADD R13, R13, 0x1, -R4.reuse ;  /* 0x000000010d0de824 */ /* 0x100fe200078e0a04 */
[C---:B------:R-:W-:Y:S01]  /*0e90*/  ISETP.GT.U32.AND P6, PT, R4.reuse, R25, PT ;  /* 0x000000190400720c */ /* 0x040fe20003fc4070 */
[----:B------:R-:W-:Y:S02]  /*0ea0*/  IMAD R27, R4, R8, R27 ;  /* 0x00000008041b7224 */ /* 0x000fe400078e021b */
[--C-:B------:R-:W-:Y:S01]  /*0eb0*/  @!P2 IMAD.IADD R15, R15, 0x1, -R4.reuse ;  /* 0x000000010f0fa824 */ /* 0x100fe200078e0a04 */
[----:B------:R-:W-:Y:S01]  /*0ec0*/  ISETP.GE.AND P2, PT, R12, RZ, PT ;  /* 0x000000ff0c00720c */ /* 0x000fe20003f46270 */
[----:B------:R-:W-:Y:S01]  /*0ed0*/  @!P5 IMAD.IADD R19, R19, 0x1, -R4 ;  /* 0x000000011313d824 */ /* 0x000fe200078e0a04 */
[----:B------:R-:W-:Y:S01]  /*0ee0*/  ISETP.GT.U32.AND P5, PT, R4, R27, PT ;  /* 0x0000001b0400720c */ /* 0x000fe20003fa4070 */
[----:B------:R-:W-:Y:S01]  /*0ef0*/  IMAD.HI.U32 R8, R10, R29, RZ ;  /* 0x0000001d0a087227 */ /* 0x000fe200078e00ff */
[----:B------:R-:W-:-:S03]  /*0f00*/  LOP3.LUT R12, R18, 0x2e, RZ, 0xfc, !PT ;  /* 0x0000002e120c7812 */ /* 0x000fc600078efcff */
[----:B------:R-:W-:Y:S01]  /*0f10*/  IMAD.MOV R11, RZ, RZ, -R11 ;  /* 0x000000ffff0b7224 */ /* 0x000fe200078e0a0b */
[----:B------:R-:W-:Y:S01]  /*0f20*/  IABS R33, R12 ;  /* 0x0000000c00217213 */ /* 0x000fe20000000000 */
[----:B------:R-:W-:Y:S01]  /*0f30*/  @!P6 IMAD.IADD R25, R25, 0x1, -R4 ;  /* 0x000000011919e824 */ /* 0x000fe200078e0a04 */
[----:B------:R-:W-:Y:S01]  /*0f40*/  ISETP.GE.AND P6, PT, R14, RZ, PT ;  /* 0x000000ff0e00720c */ /* 0x000fe20003fc6270 */
[----:B------:R-:W-:Y:S01]  /*0f50*/  IMAD.MOV R8, RZ, RZ, -R8 ;  /* 0x000000ffff087224 */ /* 0x000fe200078e0a08 */
[----:B------:R-:W-:Y:S01]  /*0f60*/  LOP3.LUT R14, R18, 0x2c, RZ, 0xfc, !PT ;  /* 0x0000002c120e7812 */ /* 0x000fe200078efcff */
[C---:B------:R-:W-:Y:S02]  /*0f70*/  IMAD R31, R4.reuse, R11, R31 ;  /* 0x0000000b041f7224 */ /* 0x040fe400078e021f */
[----:B------:R-:W-:Y:S01]  /*0f80*/  @!P5 IMAD.IADD R27, R27, 0x1, -R4 ;  /* 0x000000011b1bd824 */ /* 0x000fe200078e0a04 */
[C---:B------:R-:W-:Y:S01]  /*0f90*/  ISETP.GT.U32.AND P5, PT, R4.reuse, R25, PT ;  /* 0x000000190400720c */ /* 0x040fe20003fa4070 */
[----:B------:R-:W-:Y:S01]  /*0fa0*/  @!P0 IMAD.MOV R13, RZ, RZ, -R13 ;  /* 0x000000ffff0d8224 */ /* 0x000fe200078e0a0d */
[----:B------:R-:W-:Y:S01]  /*0fb0*/  IABS R35, R14 ;  /* 0x0000000e00237213 */ /* 0x000fe20000000000 */
[C---:B------:R-:W-:Y:S01]  /*0fc0*/  IMAD R29, R4.reuse, R8, R29 ;  /* 0x00000008041d7224 */ /* 0x040fe200078e021d */
[----:B------:R-:W-:Y:S01]  /*0fd0*/  ISETP.GT.U32.AND P0, PT, R4, R27, PT ;  /* 0x0000001b0400720c */ /* 0x000fe20003f04070 */
[----:B------:R-:W-:-:S04]  /*0fe0*/  IMAD.HI.U32 R8, R10, R33, RZ ;  /* 0x000000210a087227 */ /* 0x000fc800078e00ff */
[----:B------:R-:W-:Y:S02]  /*0ff0*/  IMAD.MOV.U32 R11, RZ, RZ, R9 ;  /* 0x000000ffff0b7224 */ /* 0x000fe400078e0009 */
[----:B------:R-:W-:Y:S01]  /*1000*/  @!P3 IMAD.MOV R15, RZ, RZ, -R15 ;  /* 0x000000ffff0fb224 */ /* 0x000fe200078e0a0f */
[----:B------:R-:W-:Y:S01]  /*1010*/  ISETP.GT.U32.AND P3, PT, R4, R31, PT ;  /* 0x0000001f0400720c */ /* 0x000fe20003f64070 */
[----:B------:R-:W-:-:S04]  /*1020*/  IMAD.HI.U32 R9, R10, R35, RZ ;  /* 0x000000230a097227 */ /* 0x000fc800078e00ff */
[----:B------:R-:W-:Y:S02]  /*1030*/  IMAD.MOV R8, RZ, RZ, -R8 ;  /* 0x000000ffff087224 */ /* 0x000fe400078e0a08 */
[----:B------:R-:W-:Y:S02]  /*1040*/  IMAD.MOV.U32 R21, RZ, RZ, R19 ;  /* 0x000000ffff157224 */ /* 0x000fe400078e0013 */
[----:B------:R-:W-:Y:S02]  /*1050*/  IMAD.MOV R19, RZ, RZ, -R9 ;  /* 0x000000ffff137224 */ /* 0x000fe400078e0a09 */
[--C-:B------:R-:W-:Y:S01]  /*1060*/  @!P5 IMAD.IADD R25, R25, 0x1, -R4.reuse ;  /* 0x000000011919d824 */ /* 0x100fe200078e0a04 */
[----:B------:R-:W-:Y:S01]  /*1070*/  ISETP.GE.AND P5, PT, R20, RZ, PT ;  /* 0x000000ff1400720c */ /* 0x000fe20003fa6270 */
[----:B------:R-:W-:Y:S01]  /*1080*/  IMAD R9, R4, R8, R33 ;  /* 0x0000000804097224 */ /* 0x000fe200078e0221 */
[----:B------:R-:W-:Y:S01]  /*1090*/  LOP3.LUT R20, R18, 0x22, RZ, 0xfc, !PT ;  /* 0x0000002212147812 */ /* 0x000fe200078efcff */
[----:B------:R-:W-:Y:S01]  /*10a0*/  @!P4 IMAD.MOV R11, RZ, RZ, -R11 ;  /* 0x000000ffff0bc224 */ /* 0x000fe200078e0a0b */
[----:B------:R-:W-:Y:S01]  /*10b0*/  ISETP.GT.U32.AND P4, PT, R4, R29, PT ;  /* 0x0000001d0400720c */ /* 0x000fe20003f84070 */
[--C-:B------:R-:W-:Y:S01]  /*10c0*/  @!P0 IMAD.IADD R27, R27, 0x1, -R4.reuse ;  /* 0x000000011b1b8824 */ /* 0x100fe200078e0a04 */
[----:B------:R-:W-:Y:S01]  /*10d0*/  ISETP.GE.AND P0, PT, R12, RZ, PT ;  /* 0x000000ff0c00720c */ /* 0x000fe20003f06270 */
[----:B------:R-:W-:Y:S01]  /*10e0*/  IMAD R19, R4, R19, R35 ;  /* 0x0000001304137224 */ /* 0x000fe200078e0223 */
[----:B------:R-:W-:Y:S01]  /*10f0*/  LOP3.LUT R12, R18, 0x2a, RZ, 0xfc, !PT ;  /* 0x0000002a120c7812 */ /* 0x000fe200078efcff */
[----:B------:R-:W-:Y:S01]  /*1100*/  @!P2 IMAD.MOV R25, RZ, RZ, -R25 ;  /* 0x000000ffff19a224 */ /* 0x000fe200078e0a19 */
[C---:B------:R-:W-:Y:S01]  /*1110*/  ISETP.GT.U32.AND P2, PT, R4.reuse, R9, PT ;  /* 0x000000090400720c */ /* 0x040fe20003f44070 */
[--C-:B------:R-:W-:Y:S01]  /*1120*/  @!P3 IMAD.IADD R31, R31, 0x1, -R4.reuse ;  /* 0x000000011f1fb824 */ /* 0x100fe200078e0a04 */
[----:B------:R-:W-:Y:S01]  /*1130*/  IABS R37, R12 ;  /* 0x0000000c00257213 */ /* 0x000fe20000000000 */
[----:B------:R-:W-:Y:S01]  /*1140*/  @!P6 IMAD.MOV R27, RZ, RZ, -R27 ;  /* 0x000000ffff1be224 */ /* 0x000fe200078e0a1b */
[C---:B------:R-:W-:Y:S01]  /*1150*/  ISETP.GT.U32.AND P6, PT, R4.reuse, R19, PT ;  /* 0x000000130400720c */ /* 0x040fe20003fc4070 */
[----:B------:R-:W-:Y:S01]  /*1160*/  @!P1 IMAD.MOV R21, RZ, RZ, -R21 ;  /* 0x000000ffff159224 */ /* 0x000fe200078e0a15 */
[----:B------:R-:W-:Y:S01]  /*1170*/  ISETP.GT.U32.AND P3, PT, R4, R31, PT ;  /* 0x0000001f0400720c */ /* 0x000fe20003f64070 */
[----:B------:R-:W-:Y:S01]  /*1180*/  @!P4 IMAD.IADD R29, R29, 0x1, -R4 ;  /* 0x000000011d1dc824 */ /* 0x000fe200078e0a04 */
[----:B------:R-:W-:Y:S01]  /*1190*/  ISETP.GE.AND P1, PT, R16, RZ, PT ;  /* 0x000000ff1000720c */ /* 0x000fe20003f26270 */
[----:B------:R-:W-:Y:S01]  /*11a0*/  IMAD.HI.U32 R8, R10, R37, RZ ;  /* 0x000000250a087227 */ /* 0x000fe200078e00ff */
[----:B------:R-:W-:-:S02]  /*11b0*/  LOP3.LUT R16, R18, 0x28, RZ, 0xfc, !PT ;  /* 0x0000002812107812 */ /* 0x000fc400078efcff */
[C---:B------:R-:W-:Y:S01]  /*11c0*/  ISETP.GT.U32.AND P4, PT, R4.reuse, R29, PT ;  /* 0x0000001d0400720c */ /* 0x040fe20003f84070 */
[----:B------:R-:W-:Y:S01]  /*11d0*/  @!P2 IMAD.IADD R9, R9, 0x1, -R4 ;  /* 0x000000010909a824 */ /* 0x000fe200078e0a04 */
[----:B------:R-:W-:Y:S01]  /*11e0*/  IABS R39, R16 ;  /* 0x0000001000277213 */ /* 0x000fe20000000000 */
[----:B------:R-:W-:Y:S01]  /*11f0*/  IMAD.MOV R8, RZ, RZ, -R8 ;  /* 0x000000ffff087224 */ /* 0x000fe200078e0a08 */
[----:B------:R-:W-:Y:S01]  /*1200*/  IABS R45, R20 ;  /* 0x00000014002d7213 */ /* 0x000fe20000000000 */
[--C-:B------:R-:W-:Y:S01]  /*1210*/  @!P6 IMAD.IADD R19, R19, 0x1, -R4.reuse ;  /* 0x000000011313e824 */ /* 0x100fe200078e0a04 */
[----:B------:R-:W-:Y:S01]  /*1220*/  ISETP.GT.U32.AND P2, PT, R4, R9, PT ;  /* 0x000000090400720c */ /* 0x000fe20003f44070 */
[----:B------:R-:W-:Y:S01]  /*1230*/  @!P3 IMAD.IADD R31, R31, 0x1, -R4 ;  /* 0x000000011f1fb824 */ /* 0x000fe200078e0a04 */
[----:B------:R-:W-:Y:S01]  /*1240*/  ISETP.GE.AND P3, PT, R12, RZ, PT ;  /* 0x000000ff0c00720c */ /* 0x000fe20003f66270 */
[----:B------:R-:W-:Y:S01]  /*1250*/  IMAD.HI.U32 R12, R10, R39, RZ ;  /* 0x000000270a0c7227 */ /* 0x000fe200078e00ff */
[----:B------:R-:W-:-:S03]  /*1260*/  ISETP.GT.U32.AND P6, PT, R4, R19, PT ;  /* 0x000000130400720c */ /* 0x000fc60003fc4070 */
[----:B------:R-:W-:Y:S02]  /*1270*/  IMAD.MOV R12, RZ, RZ, -R12 ;  /* 0x000000ffff0c7224 */ /* 0x000fe400078e0a0c */
[----:B------:R-:W-:Y:S02]  /*1280*/  IMAD R37, R4, R8, R37 ;  /* 0x0000000804257224 */ /* 0x000fe400078e0225 */
[--C-:B------:R-:W-:Y:S01]  /*1290*/  @!P4 IMAD.IADD R29, R29, 0x1, -R4.reuse ;  /* 0x000000011d1dc824 */ /* 0x100fe200078e0a04 */
[----:B------:R-:W-:Y:S01]  /*12a0*/  ISETP.GE.AND P4, PT, R14, RZ, PT ;  /* 0x000000ff0e00720c */ /* 0x000fe20003f86270 */
[----:B------:R-:W-:Y:S01]  /*12b0*/  IMAD R39, R4, R12, R39 ;  /* 0x0000000c04277224 */ /* 0x000fe200078e0227 */
[----:B------:R-:W-:Y:S01]  /*12c0*/  LOP3.LUT R14, R18, 0x26, RZ, 0xfc, !PT ;  /* 0x00000026120e7812 */ /* 0x000fe200078efcff */
[--C-:B------:R-:W-:Y:S01]  /*12d0*/  @!P2 IMAD.IADD R9, R9, 0x1, -R4.reuse ;  /* 0x000000010909a824 */ /* 0x100fe200078e0a04 */
[C---:B------:R-:W-:Y:S01]  /*12e0*/  ISETP.GT.U32.AND P2, PT, R4.reuse, R37, PT ;  /* 0x000000250400720c */ /* 0x040fe20003f44070 */
[----:B------:R-:W-:Y:S01]  /*12f0*/  @!P6 IMAD.IADD R19, R19, 0x1, -R4 ;  /* 0x000000011313e824 */ /* 0x000fe200078e0a04 */
[----:B------:R-:W-:Y:S01]  /*1300*/  ISETP.GT.U32.AND P6, PT, R4, R39, PT ;  /* 0x000000270400720c */ /* 0x000fe20003fc4070 */
[----:B------:R-:W-:Y:S01]  /*1310*/  @!P1 IMAD.MOV R29, RZ, RZ, -R29 ;  /* 0x000000ffff1d9224 */ /* 0x000fe200078e0a1d */
[----:B------:R-:W-:Y:S01]  /*1320*/  IABS R41, R14 ;  /* 0x0000000e00297213 */ /* 0x000fe20000000000 */
[----:B------:R-:W-:Y:S01]  /*1330*/  IMAD.MOV.U32 R33, RZ, RZ, R9 ;  /* 0x000000ffff217224 */ /* 0x000fe200078e0009 */
[----:B------:R-:W-:Y:S01]  /*1340*/  ISETP.GE.AND P1, PT, R16, RZ, PT ;  /* 0x000000ff1000720c */ /* 0x000fe20003f26270 */
[----:B------:R-:W-:Y:S01]  /*1350*/  IMAD.HI.U32 R9, R10, R49, RZ ;  /* 0x000000310a097227 */ /* 0x000fe200078e00ff */
[----:B------:R-:W-:-:S03]  /*1360*/  LOP3.LUT R16, R18, 0x24, RZ, 0xfc, !PT ;  /* 0x0000002412107812 */ /* 0x000fc600078efcff */
[----:B------:R-:W-:Y:S01]  /*1370*/  IMAD.HI.U32 R8, R10, R41, RZ ;  /* 0x000000290a087227 */ /* 0x000fe200078e00ff */
[----:B------:R-:W-:-:S03]  /*1380*/  IABS R43, R16 ;  /* 0x00000010002b7213 */ /* 0x000fc60000000000 */
[----:B------:R-:W-:Y:S02]  /*1390*/  @!P2 IMAD.IADD R37, R37, 0x1, -R4 ;  /* 0x000000012525a824 */ /* 0x000fe400078e0a04 */
[----:B------:R-:W-:Y:S02]  /*13a0*/  IMAD.MOV R8, RZ, RZ, -R8 ;  /* 0x000000ffff087224 */ /* 0x000fe400078e0a08 */
[----:B------:R-:W-:Y:S01]  /*13b0*/  @!P6 IMAD.IADD R39, R39, 0x1, -R4 ;  /* 0x000000012727e824 */ /* 0x000fe200078e0a04 */
[C---:B------:R-:W-:Y:S01]  /*13c0*/  ISETP.GT.U32.AND P6, PT, R4.reuse, R37, PT ;  /* 0x000000250400720c */ /* 0x040fe20003fc4070 */
[----:B------:R-:W-:Y:S02]  /*13d0*/  IMAD R41, R4, R8, R41 ;  /* 0x0000000804297224 */ /* 0x000fe400078e0229 */
[----:B------:R-:W-:-:S03]  /*13e0*/  IMAD.HI.U32 R8, R10, R43, RZ ;  /* 0x0000002b0a087227 */ /* 0x000fc600078e00ff */
[----:B------:R-:W-:Y:S01]  /*13f0*/  ISETP.GT.U32.AND P2, PT, R4, R41, PT ;  /* 0x000000290400720c */ /* 0x000fe20003f44070 */
[----:B------:R-:W-:Y:S02]  /*1400*/  IMAD.MOV R8, RZ, RZ, -R8 ;  /* 0x000000ffff087224 */ /* 0x000fe400078e0a08 */
[----:B------:R-:W-:-:S04]  /*1410*/  IMAD.HI.U32 R12, R10, R45, RZ ;  /* 0x0000002d0a0c7227 */ /* 0x000fc800078e00ff */
[----:B------:R-:W-:Y:S02]  /*1420*/  IMAD R43, R4, R8, R43 ;  /* 0x00000008042b7224 */ /* 0x000fe400078e022b */
[----:B------:R-:W-:Y:S02]  /*1430*/  @!P6 IMAD.IADD R37, R37, 0x1, -R4 ;  /* 0x000000012525e824 */ /* 0x000fe400078e0a04 */
[----:B------:R-:W-:Y:S01]  /*1440*/  IMAD.HI.U32 R8, R10, R47, RZ ;  /* 0x0000002f0a087227 */ /* 0x000fe200078e00ff */
[----:B------:R-:W-:-:S03]  /*1450*/  ISETP.GT.U32.AND P6, PT, R4, R43, PT ;  /* 0x0000002b0400720c */ /* 0x000fc60003fc4070 */
[----:B------:R-:W-:Y:S02]  /*1460*/  IMAD.MOV R8, RZ, RZ, -R8 ;  /* 0x000000ffff087224 */ /* 0x000fe400078e0a08 */
[----:B------:R-:W-:Y:S02]  /*1470*/  IMAD.MOV.U32 R35, RZ, RZ, R19 ;  /* 0x000000ffff237224 */ /* 0x000fe400078e0013 */
[----:B------:R-:W-:Y:S02]  /*1480*/  IMAD.MOV R19, RZ, RZ, -R9 ;  /* 0x000000ffff137224 */ /* 0x000fe400078e0a09 */
[C---:B------:R-:W-:Y:S02]  /*1490*/  IMAD R9, R4.reuse, R8, R47 ;  /* 0x0000000804097224 */ /* 0x040fe400078e022f */
[----:B------:R-:W-:Y:S02]  /*14a0*/  IMAD.MOV R12, RZ, RZ, -R12 ;  /* 0x000000ffff0c7224 */ /* 0x000fe400078e0a0c */
[----:B------:R-:W-:Y:S01]  /*14b0*/  @!P6 IMAD.IADD R43, R43, 0x1, -R4 ;  /* 0x000000012b2be824 */ /* 0x000fe200078e0a04 */
[C---:B------:R-:W-:Y:S01]  /*14c0*/  ISETP.GT.U32.AND P6, PT, R4.reuse, R9, PT ;  /* 0x000000090400720c */ /* 0x040fe20003fc4070 */
[----:B------:R-:W-:-:S02]  /*14d0*/  IMAD R45, R4, R12, R45 ;  /* 0x0000000c042d7224 */ /* 0x000fc400078e022d */
[----:B------:R-:W-:Y:S02]  /*14e0*/  @!P3 IMAD.MOV R37, RZ, RZ, -R37 ;  /* 0x000000ffff25b224 */ /* 0x000fe400078e0a25 */
[----:B------:R-:W-:Y:S01]  /*14f0*/  @!P4 IMAD.MOV R35, RZ, RZ, -R35 ;  /* 0x000000ffff23c224 */ /* 0x000fe200078e0a23 */
[----:B------:R-:W-:Y:S01]  /*1500*/  ISETP.GT.U32.AND P3, PT, R4, R45, PT ;  /* 0x0000002d0400720c */ /* 0x000fe20003f64070 */
[--C-:B------:R-:W-:Y:S01]  /*1510*/  @!P2 IMAD.IADD R41, R41, 0x1, -R4.reuse ;  /* 0x000000012929a824 */ /* 0x100fe200078e0a04 */
[----:B------:R-:W-:Y:S01]  /*1520*/  ISETP.GE.AND P4, PT, R16, RZ, PT ;  /* 0x000000ff1000720c */ /* 0x000fe20003f86270 */
[----:B------:R-:W-:Y:S01]  /*1530*/  @!P0 IMAD.MOV R33, RZ, RZ, -R33 ;  /* 0x000000ffff218224 */ /* 0x000fe200078e0a21 */
[----:B------:R-:W-:Y:S01]  /*1540*/  LOP3.LUT R16, R18, 0x1c, RZ, 0xfc, !PT ;  /* 0x0000001c12107812 */ /* 0x000fe200078efcff */
[C---:B------:R-:W-:Y:S01]  /*1550*/  IMAD R19, R4.reuse, R19, R49 ;  /* 0x0000001304137224 */ /* 0x040fe200078e0231 */
[C---:B------:R-:W-:Y:S01]  /*1560*/  ISETP.GT.U32.AND P2, PT, R4.reuse, R39, PT ;  /* 0x000000270400720c */ /* 0x040fe20003f44070 */
[----:B------:R-:W-:Y:S01]  /*1570*/  @!P6 IMAD.IADD R9, R9, 0x1, -R4 ;  /* 0x000000010909e824 */ /* 0x000fe200078e0a04 */
[----:B------:R-:W-:Y:S01]  /*1580*/  IABS R51, R16 ;  /* 0x0000001000337213 */ /* 0x000fe20000000000 */
[----:B------:R-:W-:Y:S01]  /*1590*/  @!P5 IMAD.MOV R31, RZ, RZ, -R31 ;  /* 0x000000ffff1fd224 */ /* 0x000fe200078e0a1f */
[----:B------:R-:W-:-:S02]  /*15a0*/  ISETP.GT.U32.AND P0, PT, R4, R41, PT ;  /* 0x000000290400720c */ /* 0x000fc40003f04070 */
[C---:B------:R-:W-:Y:S01]  /*15b0*/  ISETP.GT.U32.AND P6, PT, R4.reuse, R9, PT ;  /* 0x000000090400720c */ /* 0x040fe20003fc4070 */
[----:B------:R-:W-:Y:S01]  /*15c0*/  @!P3 IMAD.IADD R45, R45, 0x1, -R4 ;  /* 0x000000012d2db824 */ /* 0x000fe200078e0a04 */
[----:B------:R-:W-:Y:S01]  /*15d0*/  ISETP.GT.U32.AND P3, PT, R4, R43, PT ;  /* 0x0000002b0400720c */ /* 0x000fe20003f64070 */
[----:B------:R-:W-:Y:S01]  /*15e0*/  IMAD.HI.U32 R8, R10, R51, RZ ;  /* 0x000000330a087227 */ /* 0x000fe200078e00ff */
[----:B------:R-:W-:-:S03]  /*15f0*/  ISETP.GE.AND P5, PT, R14, RZ, PT ;  /* 0x000000ff0e00720c */ /* 0x000fc60003fa6270 */
[----:B------:R-:W-:Y:S02]  /*1600*/  IMAD.MOV R8, RZ, RZ, -R8 ;  /* 0x000000ffff087224 */ /* 0x000fe400078e0a08 */
[--C-:B------:R-:W-:Y:S01]  /*1610*/  @!P2 IMAD.IADD R39, R39, 0x1, -R4.reuse ;  /* 0x000000012727a824 */ /* 0x100fe200078e0a04 */
[----:B------:R-:W-:Y:S01]  /*1620*/  ISETP.GE.AND P2, PT, R20, RZ, PT ;  /* 0x000000ff1400720c */ /* 0x000fe20003f46270 */
[----:B------:R-:W-:Y:S01]  /*1630*/  IMAD R51, R4, R8, R51 ;  /* 0x0000000804337224 */ /* 0x000fe200078e0233 */
[----:B------:R-:W-:Y:S01]  /*1640*/  LOP3.LUT R20, R18, 0x1a, RZ, 0xfc, !PT ;  /* 0x0000001a12147812 */ /* 0x000fe200078efcff */
[--C-:B------:R-:W-:Y:S01]  /*1650*/  @!P0 IMAD.IADD R41, R41, 0x1, -R4.reuse ;  /* 0x0000000129298824 */ /* 0x100fe200078e0a04 */
[----:B------:R-:W-:Y:S01]  /*1660*/  ISETP.GE.AND P0, PT, R22, RZ, PT ;  /* 0x000000ff1600720c */ /* 0x000fe20003f06270 */
[--C-:B------:R-:W-:Y:S01]  /*1670*/  @!P6 IMAD.IADD R9, R9, 0x1, -R4.reuse ;  /* 0x000000010909e824 */ /* 0x100fe200078e0a04 */
[----:B------:R-:W-:Y:S01]  /*1680*/  LOP3.LUT R22, R18, 0x18, RZ, 0xfc, !PT ;  /* 0x0000001812167812 */ /* 0x000fe200078efcff */
[----:B------:R-:W-:Y:S01]  /*1690*/  @!P3 IMAD.IADD R43, R43, 0x1, -R4 ;  /* 0x000000012b2bb824 */ /* 0x000fe200078e0a04 */
[----:B------:R-:W-:Y:S01]  /*16a0*/  IABS R53, R20 ;  /* 0x0000001400357213 */ /* 0x000fe20000000000 */
[----:B------:R-:W-:Y:S01]  /*16b0*/  @!P1 IMAD.MOV R39, RZ, RZ, -R39 ;  /* 0x000000ffff279224 */ /* 0x000fe200078e0a27 */
[C---:B------:R-:W-:Y:S01]  /*16c0*/  ISETP.GT.U32.AND P6, PT, R4.reuse, R51, PT ;  /* 0x000000330400720c */ /* 0x040fe20003fc4070 */
[----:B------:R-:W-:Y:S01]  /*16d0*/  @!P4 IMAD.MOV R43, RZ, RZ, -R43 ;  /* 0x000000ffff2bc224 */ /* 0x000fe200078e0a2b */
[----:B------:R-:W-:Y:S01]  /*16e0*/  ISETP.GT.U32.AND P3, PT, R4, R19, PT ;  /* 0x000000130400720c */ /* 0x000fe20003f64070 */
[----:B------:R-:W-:Y:S01]  /*16f0*/  IMAD.HI.U32 R8, R10, R53, RZ ;  /* 0x000000350a087227 */ /* 0x000fe200078e00ff */
[----:B------:R-:W-:-:S02]  /*1700*/  ISETP.GT.U32.AND P1, PT, R4, R45, PT ;  /* 0x0000002d0400720c */ /* 0x000fc40003f24070 */
[----:B------:R-:W-:Y:S01]  /*1710*/  IABS R55, R22 ;  /* 0x0000001600377213 */ /* 0x000fe20000000000 */
[----:B------:R-:W-:Y:S02]  /*1720*/  IMAD.MOV R8, RZ, RZ, -R8 ;  /* 0x000000ffff087224 */ /* 0x000fe400078e0a08 */
[----:B------:R-:W-:Y:S02]  /*1730*/  @!P5 IMAD.MOV R41, RZ, RZ, -R41 ;  /* 0x000000ffff29d224 */ /* 0x000fe400078e0a29 */
[----:B------:R-:W-:-:S04]  /*1740*/  IMAD.HI.U32 R12, R10, R55, RZ ;  /* 0x000000370a0c7227 */ /* 0x000fc800078e00ff */
[----:B------:R-:W-:Y:S02]  /*1750*/  IMAD.MOV R12, RZ, RZ, -R12 ;  /* 0x000000ffff0c7224 */ /* 0x000fe400078e0a0c */
[C---:B------:R-:W-:Y:S02]  /*1760*/  IMAD R53, R4.reuse, R8, R53 ;  /* 0x0000000804357224 */ /* 0x040fe400078e0235 */
[--C-:B------:R-:W-:Y:S02]  /*1770*/  @!P6 IMAD.IADD R51, R51, 0x1, -R4.reuse ;  /* 0x000000013333e824 */ /* 0x100fe400078e0a04 */
[--C-:B------:R-:W-:Y:S01]  /*1780*/  @!P3 IMAD.IADD R19, R19, 0x1, -R4.reuse ;  /* 0x000000011313b824 */ /* 0x100fe200078e0a04 */
[C---:B------:R-:W-:Y:S01]  /*1790*/  ISETP.GT.U32.AND P6, PT, R4.reuse, R53, PT ;  /* 0x000000350400720c */ /* 0x040fe20003fc4070 */
[----:B------:R-:W-:Y:S01]  /*17a0*/  @!P1 IMAD.IADD R45, R45, 0x1, -R4 ;  /* 0x000000012d2d9824 */ /* 0x000fe200078e0a04 */
[C---:B------:R-:W-:Y:S01]  /*17b0*/  ISETP.GT.U32.AND P4, PT, R4.reuse, R51, PT ;  /* 0x000000330400720c */ /* 0x040fe20003f84070 */
[C---:B------:R-:W-:Y:S01]  /*17c0*/  IMAD R55, R4.reuse, R12, R55 ;  /* 0x0000000c04377224 */ /* 0x040fe200078e0237 */
[----:B------:R-:W-:Y:S01]  /*17d0*/  ISETP.GT.U32.AND P5, PT, R4, R19, PT ;  /* 0x000000130400720c */ /* 0x000fe20003fa4070 */
[----:B------:R-:W-:Y:S01]  /*17e0*/  IMAD.HI.U32 R14, R10, R57, RZ ;  /* 0x000000390a0e7227 */ /* 0x000fe200078e00ff */
[----:B------:R-:W-:-:S02]  /*17f0*/  ISETP.GE.AND P3, PT, R16, RZ, PT ;  /* 0x000000ff1000720c */ /* 0x000fc40003f66270 */
[----:B------:R-:W-:Y:S01]  /*1800*/  ISETP.GE.AND P1, PT, R24, RZ, PT ;  /* 0x000000ff1800720c */ /* 0x000fe20003f26270 */
[----:B------:R-:W-:Y:S01]  /*1810*/  @!P2 IMAD.MOV R45, RZ, RZ, -R45 ;  /* 0x000000ffff2da224 */ /* 0x000fe200078e0a2d */
[----:B------:R-:W-:Y:S01]  /*1820*/  ISETP.GT.U32.AND P2, PT, R4, R55, PT ;  /* 0x000000370400720c */ /* 0x000fe20003f44070 */
[----:B------:R-:W-:Y:S01]  /*1830*/  IMAD.MOV R14, RZ, RZ, -R14 ;  /* 0x000000ffff0e7224 */ /* 0x000fe200078e0a0e */
[C---:B------:R-:W-:Y:S01]  /*1840*/  LOP3.LUT R16, R18.reuse, 0x12, RZ, 0xfc, !PT ;  /* 0x0000001212107812 */ /* 0x040fe200078efcff */
[----:B------:R-:W-:Y:S01]  /*1850*/  IMAD.MOV.U32 R47, RZ, RZ, R9 ;  /* 0x000000ffff2f7224 */ /* 0x000fe200078e0009 */
[----:B------:R-:W-:Y:S01]  /*1860*/  LOP3.LUT R24, R18, 0x6, RZ, 0xfc, !PT ;  /* 0x0000000612187812 */ /* 0x000fe200078efcff */
[----:B------:R-:W-:Y:S01]  /*1870*/  IMAD R57, R4, R14, R57 ;  /* 0x0000000e04397224 */ /* 0x000fe200078e0239 */
[----:B------:R-:W-:Y:S01]  /*1880*/  LOP3.LUT R14, R18, 0x14, RZ, 0xfc, !PT ;  /* 0x00000014120e7812 */ /* 0x000fe200078efcff */
[--C-:B------:R-:W-:Y:S01]  /*1890*/  @!P4 IMAD.IADD R51, R51, 0x1, -R4.reuse ;  /* 0x000000013333c824 */ /* 0x100fe200078e0a04 */
[----:B------:R-:W-:Y:S01]  /*18a0*/  IABS R59, R16 ;  /* 0x00000010003b7213 */ /* 0x000fe20000000000 */
[--C-:B------:R-:W-:Y:S01]  /*18b0*/  @!P6 IMAD.IADD R53, R53, 0x1, -R4.reuse ;  /* 0x000000013535e824 */ /* 0x100fe200078e0a04 */
[----:B------:R-:W-:Y:S01]  /*18c0*/  IABS R9, R14 ;  /* 0x0000000e00097213 */ /* 0x000fe20000000000 */
[--C-:B------:R-:W-:Y:S01]  /*18d0*/  @!P5 IMAD.IADD R19, R19, 0x1, -R4.reuse ;  /* 0x000000011313d824 */ /* 0x100fe200078e0a04 */
[C---:B------:R-:W-:Y:S01]  /*18e0*/  ISETP.GT.U32.AND P5, PT, R4.reuse, R57, PT ;  /* 0x000000390400720c */ /* 0x040fe20003fa4070 */
[----:B------:R-:W-:Y:S01]  /*18f0*/  @!P2 IMAD.IADD R55, R55, 0x1, -R4 ;  /* 0x000000013737a824 */ /* 0x000fe200078e0a04 */
[----:B------:R-:W-:Y:S01]  /*1900*/  ISETP.GT.U32.AND P2, PT, R4, R53, PT ;  /* 0x000000350400720c */ /* 0x000fe20003f44070 */
[----:B------:R-:W-:Y:S01]  /*1910*/  @!P3 IMAD.MOV R51, RZ, RZ, -R51 ;  /* 0x000000ffff33b224 */ /* 0x000fe200078e0a33 */
[----:B------:R-:W-:Y:S01]  /*1920*/  ISETP.GE.AND P3, PT, R14, RZ, PT ;  /* 0x000000ff0e00720c */ /* 0x000fe20003f66270 */
[----:B------:R-:W-:Y:S01]  /*1930*/  IMAD.MOV.U32 R49, RZ, RZ, R19 ;  /* 0x000000ffff317224 */ /* 0x000fe200078e0013 */
[----:B------:R-:W-:Y:S01]  /*1940*/  LOP3.LUT R14, R18, 0x10, RZ, 0xfc, !PT ;  /* 0x00000010120e7812 */ /* 0x000fe200078efcff */
[----:B------:R-:W-:Y:S01]  /*1950*/  IMAD.HI.U32 R8, R10, R9, RZ ;  /* 0x000000090a087227 */ /* 0x000fe200078e00ff */
[----:B------:R-:W-:-:S02]  /*1960*/  ISETP.GE.AND P4, PT, R22, RZ, PT ;  /* 0x000000ff1600720c */ /* 0x000fc40003f86270 */
[----:B------:R-:W-:Y:S01]  /*1970*/  IABS R65, R14 ;  /* 0x0000000e00417213 */ /* 0x000fe20000000000 */
[----:B------:R-:W-:Y:S01]  /*1980*/  @!P1 IMAD.MOV R49, RZ, RZ, -R49 ;  /* 0x000000ffff319224 */ /* 0x000fe200078e0a31 */
[----:B------:R-:W-:Y:S01]  /*1990*/  ISETP.GT.U32.AND P1, PT, R4, R55, PT ;  /* 0x000000370400720c */ /* 0x000fe20003f24070 */
[----:B------:R-:W-:Y:S01]  /*19a0*/  IMAD.HI.U32 R12, R10, R59, RZ ;  /* 0x0000003b0a0c7227 */ /* 0x000fe200078e00ff */
[----:B------:R-:W-:Y:S02]  /*19b0*/  ISETP.GE.AND P6, PT, R26, RZ, PT ;  /* 0x000000ff1a00720c */ /* 0x000fe40003fc6270 */
[----:B------:R-:W-:Y:S01]  /*19c0*/  LOP3.LUT R22, R18, 0xc, RZ, 0xfc, !PT ;  /* 0x0000000c12167812 */ /* 0x000fe200078efcff */
[----:B------:R-:W-:Y:S01]  /*19d0*/  IMAD.MOV R8, RZ, RZ, -R8 ;  /* 0x000000ffff087224 */ /* 0x000fe200078e0a08 */
[----:B------:R-:W-:Y:S01]  /*19e0*/  IABS R75, R24 ;  /* 0x00000018004b7213 */ /* 0x000fe20000000000 */
[----:B------:R-:W-:Y:S01]  /*19f0*/  IMAD.MOV R12, RZ, RZ, -R12 ;  /* 0x000000ffff0c7224 */ /* 0x000fe200078e0a0c */
[----:B------:R-:W-:Y:S01]  /*1a00*/  IABS R69, R22 ;  /* 0x0000001600457213 */ /* 0x000fe20000000000 */
[----:B------:R-:W-:Y:S01]  /*1a10*/  IMAD R9, R4, R8, R9 ;  /* 0x0000000804097224 */ /* 0x000fe200078e0209 */
[----:B------:R-:W-:Y:S01]  /*1a20*/  LOP3.LUT R26, R18, 0x4, RZ, 0xfc, !PT ;  /* 0x00000004121a7812 */ /* 0x000fe200078efcff */
[----:B------:R-:W-:-:S03]  /*1a30*/  IMAD.HI.U32 R8, R10, R65, RZ ;  /* 0x000000410a087227 */ /* 0x000fc600078e00ff */
[----:B------:R-:W-:Y:S01]  /*1a40*/  IABS R77, R26 ;  /* 0x0000001a004d7213 */ /* 0x000fe20000000000 */
[----:B------:R-:W-:Y:S01]  /*1a50*/  @!P2 IMAD.IADD R53, R53, 0x1, -R4 ;  /* 0x000000013535a824 */ /* 0x000fe200078e0a04 */
[C---:B------:R-:W-:Y:S01]  /*1a60*/  ISETP.GT.U32.AND P2, PT, R4.reuse, R9, PT ;  /* 0x000000090400720c */ /* 0x040fe20003f44070 */
[----:B------:R-:W-:Y:S02]  /*1a70*/  IMAD R19, R4, R12, R59 ;  /* 0x0000000c04137224 */ /* 0x000fe400078e023b */
[----:B------:R-:W-:Y:S02]  /*1a80*/  IMAD.MOV R12, RZ, RZ, -R8 ;  /* 0x000000ffff0c7224 */ /* 0x000fe400078e0a08 */
[----:B------:R-:W-:Y:S01]  /*1a90*/  @!P0 IMAD.MOV R47, RZ, RZ, -R47 ;  /* 0x000000ffff2f8224 */ /* 0x000fe200078e0a2f */
[----:B------:R-:W-:Y:S01]  /*1aa0*/  ISETP.GE.AND P0, PT, R20, RZ, PT ;  /* 0x000000ff1400720c */ /* 0x000fe20003f06270 */
[--C-:B------:R-:W-:Y:S01]  /*1ab0*/  @!P5 IMAD.IADD R57, R57, 0x1, -R4.reuse ;  /* 0x000000013939d824 */ /* 0x100fe200078e0a04 */
[----:B------:R-:W-:Y:S01]  /*1ac0*/  LOP3.LUT R20, R18, 0xe, RZ, 0xfc, !PT ;  /* 0x0000000e12147812 */ /* 0x000fe200078efcff */
[--C-:B------:R-:W-:Y:S01]  /*1ad0*/  @!P1 IMAD.IADD R55, R55, 0x1, -R4.reuse ;  /* 0x0000000137379824 */ /* 0x100fe200078e0a04 */
[C---:B------:R-:W-:Y:S01]  /*1ae0*/  ISETP.GT.U32.AND P1, PT, R4.reuse, R19, PT ;  /* 0x000000130400720c */ /* 0x040fe20003f24070 */
[C---:B------:R-:W-:Y:S01]  /*1af0*/  IMAD R65, R4.reuse, R12, R65 ;  /* 0x0000000c04417224 */ /* 0x040fe200078e0241 */
[C---:B------:R-:W-:Y:S01]  /*1b00*/  ISETP.GT.U32.AND P5, PT, R4.reuse, R57, PT ;  /* 0x000000390400720c */ /* 0x040fe20003fa4070 */
[----:B------:R-:W-:Y:S01]  /*1b10*/  @!P4 IMAD.MOV R55, RZ, RZ, -R55 ;  /* 0x000000ffff37c224 */ /* 0x000fe200078e0a37 */
[----:B------:R-:W-:Y:S01]  /*1b20*/  IABS R67, R20 ;  /* 0x0000001400437213 */ /* 0x000fe20000000000 */
[----:B------:R-:W-:Y:S01]  /*1b30*/  @!P2 IMAD.IADD R9, R9, 0x1, -R4 ;  /* 0x000000010909a824 */ /* 0x000fe200078e0a04 */
[----:B------:R-:W-:Y:S01]  /*1b40*/  ISETP.GT.U32.AND P4, PT, R4, R65, PT ;  /* 0x000000410400720c */ /* 0x000fe20003f84070 */
[----:B------:R-:W-:Y:S01]  /*1b50*/  IMAD.HI.U32 R12, R10, R69, RZ ;  /* 0x000000450a0c7227 */ /* 0x000fe200078e00ff */
[----:B------:R-:W-:-:S03]  /*1b60*/  ISETP.GE.AND P2, PT, R14, RZ, PT ;  /* 0x000000ff0e00720c */ /* 0x000fc60003f46270 */
[----:B------:R-:W-:Y:S01]  /*1b70*/  @!P0 IMAD.MOV R53, RZ, RZ, -R53 ;  /* 0x000000ffff358224 */ /* 0x000fe200078e0a35 */
[----:B------:R-:W-:Y:S01]  /*1b80*/  ISETP.GT.U32.AND P0, PT, R4, R9, PT ;  /* 0x000000090400720c */ /* 0x000fe20003f04070 */
[--C-:B------:R-:W-:Y:S02]  /*1b90*/  @!P1 IMAD.IADD R19, R19, 0x1, -R4.reuse ;  /* 0x0000000113139824 */ /* 0x100fe400078e0a04 */
[----:B------:R-:W-:Y:S01]  /*1ba0*/  @!P5 IMAD.IADD R57, R57, 0x1, -R4 ;  /* 0x000000013939d824 */ /* 0x000fe200078e0a04 */
[----:B------:R-:W-:Y:S01]  /*1bb0*/  ISETP.GE.AND P5, PT, R16, RZ, PT ;  /* 0x000000ff1000720c */ /* 0x000fe20003fa6270 */
[----:B------:R-:W-:Y:S01]  /*1bc0*/  IMAD.HI.U32 R8, R10, R67, RZ ;  /* 0x000000430a087227 */ /* 0x000fe200078e00ff */
[----:B------:R-:W-:-:S03]  /*1bd0*/  ISETP.GT.U32.AND P1, PT, R4, R19, PT ;  /* 0x000000130400720c */ /* 0x000fc60003f24070 */
[----:B------:R-:W-:Y:S02]  /*1be0*/  @!P4 IMAD.IADD R65, R65, 0x1, -R4 ;  /* 0x000000014141c824 */ /* 0x000fe400078e0a04 */
[----:B------:R-:W-:Y:S01]  /*1bf0*/  @!P6 IMAD.MOV R57, RZ, RZ, -R57 ;  /* 0x000000ffff39e224 */ /* 0x000fe200078e0a39 */
[----:B------:R-:W-:Y:S01]  /*1c00*/  ISETP.GE.AND P6, PT, R20, RZ, PT ;  /* 0x000000ff1400720c */ /* 0x000fe20003fc6270 */
[----:B------:R-:W-:Y:S01]  /*1c10*/  IMAD.MOV R8, RZ, RZ, -R8 ;  /* 0x000000ffff087224 */ /* 0x000fe200078e0a08 */
[----:B------:R-:W-:Y:S01]  /*1c20*/  ISETP.GT.U32.AND P4, PT, R4, R65, PT ;  /* 0x000000410400720c */ /* 0x000fe20003f84070 */
[----:B------:R-:W-:Y:S01]  /*1c30*/  @!P0 IMAD.IADD R9, R9, 0x1, -R4 ;  /* 0x0000000109098824 */ /* 0x000fe200078e0a04 */
[----:B------:R-:W-:Y:S01]  /*1c40*/  LOP3.LUT R20, R18, 0xa, RZ, 0xfc, !PT ;  /* 0x0000000a12147812 */ /* 0x000fe200078efcff */
[----:B------:R-:W-:Y:S01]  /*1c50*/  IMAD.MOV R12, RZ, RZ, -R12 ;  /* 0x000000ffff0c7224 */ /* 0x000fe200078e0a0c */
[----:B------:R-:W-:Y:S01]  /*1c60*/  ISETP.GE.AND P0, PT, R22, RZ, PT ;  /* 0x000000ff1600720c */ /* 0x000fe20003f06270 */
[C---:B------:R-:W-:Y:S01]  /*1c70*/  IMAD R67, R4.reuse, R8, R67 ;  /* 0x0000000804437224 */ /* 0x040fe200078e0243 */
[----:B------:R-:W-:Y:S01]  /*1c80*/  IABS R71, R20 ;  /* 0x0000001400477213 */ /* 0x000fe20000000000 */
[----:B------:R-:W-:Y:S01]  /*1c90*/  IMAD R69, R4, R12, R69 ;  /* 0x0000000c04457224 */ /* 0x000fe200078e0245 */
[----:B------:R-:W-:Y:S01]  /*1ca0*/  LOP3.LUT R22, R18, 0x8, RZ, 0xfc, !PT ;  /* 0x0000000812167812 */ /* 0x000fe200078efcff */
[----:B------:R-:W-:Y:S01]  /*1cb0*/  @!P1 IMAD.IADD R19, R19, 0x1, -R4 ;  /* 0x0000000113139824 */ /* 0x000fe200078e0a04 */
[----:B------:R-:W-:Y:S01]  /*1cc0*/  ISETP.GT.U32.AND P1, PT, R4, R67, PT ;  /* 0x000000430400720c */ /* 0x000fe20003f24070 */
[----:B------:R-:W-:Y:S01]  /*1cd0*/  IMAD.HI.U32 R8, R10, R71, RZ ;  /* 0x000000470a087227 */ /* 0x000fe200078e00ff */
[----:B------:R-:W-:-:S03]  /*1ce0*/  IABS R73, R22 ;  /* 0x0000001600497213 */ /* 0x000fc60000000000 */
[----:B------:R-:W-:Y:S01]  /*1cf0*/  @!P4 IMAD.IADD R65, R65, 0x1, -R4 ;  /* 0x000000014141c824 */ /* 0x000fe200078e0a04 */
[----:B------:R-:W-:Y:S01]  /*1d00*/  ISETP.GT.U32.AND P4, PT, R4, R69, PT ;  /* 0x000000450400720c */ /* 0x000fe20003f84070 */
[----:B------:R-:W-:Y:S02]  /*1d10*/  IMAD.MOV R14, RZ, RZ, -R8 ;  /* 0x000000ffff0e7224 */ /* 0x000fe400078e0a08 */
[----:B------:R-:W-:-:S04]  /*1d20*/  IMAD.HI.U32 R8, R10, R73, RZ ;  /* 0x000000490a087227 */ /* 0x000fc800078e00ff */
[----:B------:R-:W-:Y:S02]  /*1d30*/  IMAD.MOV R16, RZ, RZ, -R8 ;  /* 0x000000ffff107224 */ /* 0x000fe400078e0a08 */
[--C-:B------:R-:W-:Y:S02]  /*1d40*/  @!P1 IMAD.IADD R67, R67, 0x1, -R4.reuse ;  /* 0x0000000143439824 */ /* 0x100fe400078e0a04 */
[C---:B------:R-:W-:Y:S02]  /*1d50*/  IMAD R73, R4.reuse, R16, R73 ;  /* 0x0000001004497224 */ /* 0x040fe400078e0249 */
[----:B------:R-:W-:Y:S01]  /*1d60*/  @!P4 IMAD.IADD R69, R69, 0x1, -R4 ;  /* 0x000000014545c824 */ /* 0x000fe200078e0a04 */
[----:B------:R-:W-:Y:S01]  /*1d70*/  ISETP.GT.U32.AND P1, PT, R4, R67, PT ;  /* 0x000000430400720c */ /* 0x000fe20003f24070 */
[----:B------:R-:W-:Y:S01]  /*1d80*/  IMAD.HI.U32 R12, R10, R75, RZ ;  /* 0x0000004b0a0c7227 */ /* 0x000fe200078e00ff */
[----:B------:R-:W-:-:S03]  /*1d90*/  ISETP.GT.U32.AND P4, PT, R4, R73, PT ;  /* 0x000000490400720c */ /* 0x000fc60003f84070 */
[----:B------:R-:W-:Y:S02]  /*1da0*/  IMAD.MOV R12, RZ, RZ, -R12 ;  /* 0x000000ffff0c7224 */ /* 0x000fe400078e0a0c */
[----:B------:R-:W-:-:S04]  /*1db0*/  IMAD.HI.U32 R8, R10, R81, RZ ;  /* 0x000000510a087227 */ /* 0x000fc800078e00ff */
[----:B------:R-:W-:Y:S01]  /*1dc0*/  IMAD R75, R4, R12, R75 ;  /* 0x0000000c044b7224 */ /* 0x000fe200078e024b */
[----:B------:R-:W-:Y:S01]  /*1dd0*/  LOP3.LUT R12, R18, 0x2, RZ, 0xfc, !PT ;  /* 0x00000002120c7812 */ /* 0x000fe200078efcff */
[----:B------:R-:W-:Y:S02]  /*1de0*/  IMAD.MOV R8, RZ, RZ, -R8 ;  /* 0x000000ffff087224 */ /* 0x000fe400078e0a08 */
[C---:B------:R-:W-:Y:S01]  /*1df0*/  IMAD R71, R4.reuse, R14, R71 ;  /* 0x0000000e04477224 */ /* 0x040fe200078e0247 */
[----:B------:R-:W-:Y:S01]  /*1e00*/  IABS R79, R12 ;  /* 0x0000000c004f7213 */ /* 0x000fe20000000000 */
[----:B------:R-:W-:Y:S02]  /*1e10*/  IMAD.MOV.U32 R59, RZ, RZ, R9 ;  /* 0x000000ffff3b7224 */ /* 0x000fe400078e0009 */
[----:B------:R-:W-:Y:S02]  /*1e20*/  @!P4 IMAD.IADD R73, R73, 0x1, -R4 ;  /* 0x000000014949c824 */ /* 0x000fe400078e0a04 */
[----:B------:R-:W-:-:S02]  /*1e30*/  IMAD R81, R4, R8, R81 ;  /* 0x0000000804517224 */ /* 0x000fc400078e0251 */
[----:B------:R-:W-:Y:S02]  /*1e40*/  IMAD.MOV.U32 R61, RZ, RZ, R19 ;  /* 0x000000ffff3d7224 */ /* 0x000fe400078e0013 */
[----:B------:R-:W-:Y:S01]  /*1e50*/  @!P1 IMAD.IADD R67, R67, 0x1, -R4 ;  /* 0x0000000143439824 */ /* 0x000fe200078e0a04 */
[C---:B------:R-:W-:Y:S01]  /*1e60*/  ISETP.GT.U32.AND P1, PT, R4.reuse, R71, PT ;  /* 0x000000470400720c */ /* 0x040fe20003f24070 */
[----:B------:R-:W-:Y:S01]  /*1e70*/  @!P3 IMAD.MOV R59, RZ, RZ, -R59 ;  /* 0x000000ffff3bb224 */ /* 0x000fe200078e0a3b */
[C---:B------:R-:W-:Y:S01]  /*1e80*/  ISETP.GT.U32.AND P3, PT, R4.reuse, R69, PT ;  /* 0x000000450400720c */ /* 0x040fe20003f64070 */
[----:B------:R-:W-:Y:S01]  /*1e90*/  @!P2 IMAD.MOV R65, RZ, RZ, -R65 ;  /* 0x000000ffff41a224 */ /* 0x000fe200078e0a41 */
[----:B------:R-:W-:Y:S01]  /*1ea0*/  ISETP.GT.U32.AND P2, PT, R4, R73, PT ;  /* 0x000000490400720c */ /* 0x000fe20003f44070 */
[----:B------:R-:W-:-:S04]  /*1eb0*/  IMAD.HI.U32 R14, R10, R77, RZ ;  /* 0x0000004d0a0e7227 */ /* 0x000fc800078e00ff */
[----:B------:R-:W-:-:S04]  /*1ec0*/  IMAD.HI.U32 R10, R10, R79, RZ ;  /* 0x0000004f0a0a7227 */ /* 0x000fc800078e00ff */
[----:B------:R-:W-:Y:S01]  /*1ed0*/  @!P5 IMAD.MOV R61, RZ, RZ, -R61 ;  /* 0x000000ffff3dd224 */ /* 0x000fe200078e0a3d */
[C---:B------:R-:W-:Y:S01]  /*1ee0*/  ISETP.GT.U32.AND P5, PT, R4.reuse, R81, PT ;  /* 0x000000510400720c */ /* 0x040fe20003fa4070 */
[----:B------:R-:W-:Y:S02]  /*1ef0*/  IMAD.MOV R14, RZ, RZ, -R14 ;  /* 0x000000ffff0e7224 */ /* 0x000fe400078e0a0e */
[----:B------:R-:W-:Y:S02]  /*1f00*/  IMAD.MOV R10, RZ, RZ, -R10 ;  /* 0x000000ffff0a7224 */ /* 0x000fe400078e0a0a */
[C---:B------:R-:W-:Y:S02]  /*1f10*/  IMAD R77, R4.reuse, R14, R77 ;  /* 0x0000000e044d7224 */ /* 0x040fe400078e024d */
[C---:B------:R-:W-:Y:S02]  /*1f20*/  IMAD R79, R4.reuse, R10, R79 ;  /* 0x0000000a044f7224 */ /* 0x040fe400078e024f */
[--C-:B------:R-:W-:Y:S01]  /*1f30*/  @!P1 IMAD.IADD R71, R71, 0x1, -R4.reuse ;  /* 0x0000000147479824 */ /* 0x100fe200078e0a04 */
[C---:B------:R-:W-:Y:S01]  /*1f40*/  ISETP.GT.U32.AND P1, PT, R4.reuse, R75, PT ;  /* 0x0000004b0400720c */ /* 0x040fe20003f24070 */
[--C-:B------:R-:W-:Y:S01]  /*1f50*/  @!P3 IMAD.IADD R69, R69, 0x1, -R4.reuse ;  /* 0x000000014545b824 */ /* 0x100fe200078e0a04 */
[C---:B------:R-:W-:Y:S01]  /*1f60*/  ISETP.GT.U32.AND P3, PT, R4.reuse, R77, PT ;  /* 0x0000004d0400720c */ /* 0x040fe20003f64070 */
[--C-:B------:R-:W-:Y:S01]  /*1f70*/  @!P2 IMAD.IADD R73, R73, 0x1, -R4.reuse ;  /* 0x000000014949a824 */ /* 0x100fe200078e0a04 */
[C---:B------:R-:W-:Y:S01]  /*1f80*/  ISETP.GT.U32.AND P2, PT, R4.reuse, R79, PT ;  /* 0x0000004f0400720c */ /* 0x040fe20003f44070 */
[----:B------:R-:W-:Y:S01]  /*1f90*/  @!P5 IMAD.IADD R81, R81, 0x1, -R4 ;  /* 0x000000015151d824 */ /* 0x000fe200078e0a04 */
[----:B------:R-:W-:Y:S01]  /*1fa0*/  ISETP.GT.U32.AND P4, PT, R4, R71, PT ;  /* 0x000000470400720c */ /* 0x000fe20003f84070 */
[----:B------:R-:W-:Y:S01]  /*1fb0*/  @!P0 IMAD.MOV R69, RZ, RZ, -R69 ;  /* 0x000000ffff458224 */ /* 0x000fe200078e0a45 */
[----:B------:R-:W-:Y:S01]  /*1fc0*/  ISETP.GE.AND P5, PT, R22, RZ, PT ;  /* 0x000000ff1600720c */ /* 0x000fe20003fa6270 */
[----:B------:R-:W-:Y:S01]  /*1fd0*/  IMAD.U32 R8, RZ, RZ, UR12 ;  /* 0x0000000cff087e24 */ /* 0x000fe2000f8e00ff */
[----:B------:R-:W-:Y:S01]  /*1fe0*/  ISETP.GT.U32.AND P0, PT, R4, R81, PT ;  /* 0x000000510400720c */ /* 0x000fe20003f04070 */
[----:B------:R-:W-:-:S02]  /*1ff0*/  IMAD.U32 R9, RZ, RZ, UR12 ;  /* 0x0000000cff097e24 */ /* 0x000fc4000f8e00ff */
[----:B------:R-:W-:Y:S01]  /*2000*/  @!P1 IMAD.IADD R75, R75, 0x1, -R4 ;  /* 0x000000014b4b9824 */ /* 0x000fe200078e0a04 */
[----:B------:R-:W-:Y:S01]  /*2010*/  SHF.R.U32.HI R19, RZ, 0x4, R8 ;  /* 0x00000004ff137819 */ /* 0x000fe20000011608 */
[--C-:B------:R-:W-:Y:S02]  /*2020*/  @!P3 IMAD.IADD R77, R77, 0x1, -R4.reuse ;  /* 0x000000014d4db824 */ /* 0x100fe400078e0a04 */
[--C-:B------:R-:W-:Y:S01]  /*2030*/  @!P2 IMAD.IADD R79, R79, 0x1, -R4.reuse ;  /* 0x000000014f4fa824 */ /* 0x100fe200078e0a04 */
[----:B------:R-:W-:Y:S01]  /*2040*/  SGXT.U32 R19, R19, 0xe ;  /* 0x0000000e1313781a */ /* 0x000fe20000000000 */
[----:B------:R-:W-:Y:S01]  /*2050*/  VIADD R8, R9, 0x2000 ;  /* 0x0000200009087836 */ /* 0x000fe20000000000 */
[C---:B------:R-:W-:Y:S01]  /*2060*/  ISETP.GT.U32.AND P1, PT, R4.reuse, R75, PT ;  /* 0x0000004b0400720c */ /* 0x040fe20003f24070 */
[----:B------:R-:W-:Y:S01]  /*2070*/  IMAD.MOV.U32 R9, RZ, RZ, RZ ;  /* 0x000000ffff097224 */ /* 0x000fe200078e00ff */
[C---:B------:R-:W-:Y:S01]  /*2080*/  ISETP.GT.U32.AND P3, PT, R4.reuse, R77, PT ;  /* 0x0000004d0400720c */ /* 0x040fe20003f64070 */
[--C-:B------:R-:W-:Y:S01]  /*2090*/  @!P0 IMAD.IADD R81, R81, 0x1, -R4.reuse ;  /* 0x0000000151518824 */ /* 0x100fe200078e0a04 */
[----:B------:R-:W-:Y:S01]  /*20a0*/  ISETP.GT.U32.AND P2, PT, R4, R79, PT ;  /* 0x0000004f0400720c */ /* 0x000fe20003f44070 */
[----:B------:R-:W-:Y:S01]  /*20b0*/  @!P4 IMAD.IADD R71, R71, 0x1, -R4 ;  /* 0x000000014747c824 */ /* 0x000fe200078e0a04 */
[----:B------:R-:W-:Y:S01]  /*20c0*/  IADD3 R14, P0, R19, 0x2, RZ ;  /* 0x00000002130e7810 */ /* 0x000fe20007f1e0ff */
[----:B------:R-:W-:Y:S01]  /*20d0*/  @!P6 IMAD.MOV R67, RZ, RZ, -R67 ;  /* 0x000000ffff43e224 */ /* 0x000fe200078e0a43 */
[----:B------:R-:W-:Y:S01]  /*20e0*/  ISETP.GE.AND P4, PT, R20, RZ, PT ;  /* 0x000000ff1400720c */ /* 0x000fe20003f86270 */
[----:B------:R-:W-:Y:S01]  /*20f0*/  @!P5 IMAD.MOV R73, RZ, RZ, -R73 ;  /* 0x000000ffff49d224 */ /* 0x000fe200078e0a49 */
[----:B------:R-:W-:-:S02]  /*2100*/  IADD3.X R10, R9, -0x7fffffe0, RZ, P0, !PT ;  /* 0x80000020090a7810 */ /* 0x000fc400007fe4ff */
[----:B------:R-:W-:Y:S01]  /*2110*/  ISETP.GE.AND P0, PT, R12, RZ, PT ;  /* 0x000000ff0c00720c */ /* 0x000fe20003f06270 */
[--C-:B------:R-:W-:Y:S01]  /*2120*/  @!P1 IMAD.IADD R75, R75, 0x1, -R4.reuse ;  /* 0x000000014b4b9824 */ /* 0x100fe200078e0a04 */
[----:B------:R-:W-:Y:S01]  /*2130*/  ISETP.GE.AND P1, PT, R24, RZ, PT ;  /* 0x000000ff1800720c */ /* 0x000fe20003f26270 */
[--C-:B------:R-:W-:Y:S01]  /*2140*/  @!P3 IMAD.IADD R77, R77, 0x1, -R4.reuse ;  /* 0x000000014d4db824 */ /* 0x100fe200078e0a04 */
[----:B------:R-:W-:Y:S01]  /*2150*/  ISETP.GE.AND P3, PT, R26, RZ, PT ;  /* 0x000000ff1a00720c */ /* 0x000fe20003f66270 */
[----:B------:R-:W-:Y:S01]  /*2160*/  @!P2 IMAD.IADD R79, R79, 0x1, -R4 ;  /* 0x000000014f4fa824 */ /* 0x000fe200078e0a04 */
[----:B------:R-:W-:Y:S02]  /*2170*/  ISETP.GE.AND P6, PT, R18, RZ, PT ;  /* 0x000000ff1200720c */ /* 0x000fe40003fc6270 */
[----:B------:R-:W-:Y:S01]  /*2180*/  SHF.R.U32.HI R8, RZ, 0x4, R8 ;  /* 0x00000004ff087819 */ /* 0x000fe20000011608 */
[----:B------:R-:W-:Y:S01]  /*2190*/  @!P4 IMAD.MOV R71, RZ, RZ, -R71 ;  /* 0x000000ffff47c224 */ /* 0x000fe200078e0a47 */
[----:B------:R-:W-:-:S02]  /*21a0*/  ISETP.NE.AND P2, PT, R63, RZ, PT ;  /* 0x000000ff3f00720c */ /* 0x000fc40003f45270 */
[----:B------:R-:W-:Y:S01]  /*21b0*/  LOP3.LUT R4, RZ, R63, RZ, 0x33, !PT ;  /* 0x0000003fff047212 */ /* 0x000fe200078e33ff */
[----:B------:R-:W-:Y:S01]  /*21c0*/  @!P0 IMAD.MOV R79, RZ, RZ, -R79 ;  /* 0x000000ffff4f8224 */ /* 0x000fe200078e0a4f */
[----:B------:R-:W-:Y:S01]  /*21d0*/  SGXT.U32 R8, R8, 0xe ;  /* 0x0000000e0808781a */ /* 0x000fe20000000000 */
[----:B------:R-:W-:Y:S01]  /*21e0*/  @!P1 IMAD.MOV R75, RZ, RZ, -R75 ;  /* 0x000000ffff4b9224 */ /* 0x000fe200078e0a4b */
[----:B------:R-:W-:Y:S01]  /*21f0*/  SEL R11, R4, R11, !P2 ;  /* 0x0000000b040b7207 */ /* 0x000fe20005000000 */
[----:B------:R-:W-:Y:S01]  /*2200*/  @!P3 IMAD.MOV R77, RZ, RZ, -R77 ;  /* 0x000000ffff4db224 */ /* 0x000fe200078e0a4d */
[----:B------:R-:W-:Y:S01]  /*2210*/  IADD3 R16, P0, R7, UR16, RZ ;  /* 0x0000001007107c10 */ /* 0x000fe2000ff1e0ff */
[----:B------:R-:W-:Y:S01]  /*2220*/  @!P6 IMAD.MOV R81, RZ, RZ, -R81 ;  /* 0x000000ffff51e224 */ /* 0x000fe200078e0a51 */
[C---:B------:R-:W-:Y:S01]  /*2230*/  R2UR UR6, R8.reuse ;  /* 0x00000000080672ca */ /* 0x040fe200000e0000 */
[----:B------:R-:W-:Y:S01]  /*2240*/  IMAD R11, R11, UR4, RZ ;  /* 0x000000040b0b7c24 */ /* 0x000fe2000f8e02ff */
[----:B------:R-:W-:-:S02]  /*2250*/  R2UR UR10, R8 ;  /* 0x00000000080a72ca */ /* 0x000fc400000e0000 */
[----:B------:R-:W-:Y:S02]  /*2260*/  CS2R R62, SRZ ;  /* 0x00000000003e7805 */ /* 0x000fe4000001ff00 */
[C---:B------:R-:W-:Y:S02]  /*2270*/  SEL R15, R4.reuse, R15, !P2 ;  /* 0x0000000f040f7207 */ /* 0x040fe40005000000 */
[C---:B------:R-:W-:Y:S02]  /*2280*/  SEL R8, R4.reuse, R21, !P2 ;  /* 0x0000001504087207 */ /* 0x040fe40005000000 */
[C---:B------:R-:W-:Y:S01]  /*2290*/  SEL R25, R4.reuse, R25, !P2 ;  /* 0x0000001904197207 */ /* 0x040fe20005000000 */
[----:B------:R-:W-:Y:S01]  /*22a0*/  IMAD R15, R15, UR4, RZ ;  /* 0x000000040f0f7c24 */ /* 0x000fe2000f8e02ff */
[----:B------:R-:W-:Y:S01]  /*22b0*/  SEL R27, R4, R27, !P2 ;  /* 0x0000001b041b7207 */ /* 0x000fe20005000000 */
[----:B------:R-:W-:Y:S01]  /*22c0*/  IMAD R8, R8, UR4, RZ ;  /* 0x0000000408087c24 */ /* 0x000fe2000f8e02ff */
[C---:B------:R-:W-:Y:S01]  /*22d0*/  SEL R29, R4.reuse, R29, !P2 ;  /* 0x0000001d041d7207 */ /* 0x040fe20005000000 */
[----:B------:R-:W-:Y:S01]  /*22e0*/  IMAD R25, R25, UR4, RZ ;  /* 0x0000000419197c24 */ /* 0x000fe2000f8e02ff */
[C---:B------:R-:W-:Y:S01]  /*22f0*/  SEL R31, R4.reuse, R31, !P2 ;  /* 0x0000001f041f7207 */ /* 0x040fe20005000000 */
[----:B------:R-:W-:Y:S01]  /*2300*/  IMAD R27, R27, UR4, RZ ;  /* 0x000000041b1b7c24 */ /* 0x000fe2000f8e02ff */
[----:B------:R-:W-:Y:S01]  /*2310*/  LEA.HI.X.SX32 R21, R7, UR17, 0x1, P0 ;  /* 0x0000001107157c11 */ /* 0x000fe200080f0eff */
[----:B------:R-:W-:Y:S01]  /*2320*/  ULDC.64 UR16, c[0x0][0x218] ;  /* 0x0000860000107ab9 */ /* 0x000fe20000000a00 */
[C---:B------:R-:W-:Y:S01]  /*2330*/  SEL R33, R4.reuse, R33, !P2 ;  /* 0x0000002104217207 */ /* 0x040fe20005000000 */
[----:B------:R-:W-:Y:S01]  /*2340*/  IMAD R29, R29, UR4, RZ ;  /* 0x000000041d1d7c24 */ /* 0x000fe2000f8e02ff */
        /* <DEDUP_REMOVED lines=10> */
[----:B------:R-:W-:Y:S01]  /*23f0*/  SHF.R.S32.HI R220, RZ, 0x1f, R11 ;  /* 0x0000001fffdc7819 */ /* 0x000fe2000001140b */
[----:B------:R-:W-:Y:S01]  /*2400*/  IMAD R41, R41, UR4, RZ ;  /* 0x0000000429297c24 */ /* 0x000fe2000f8e02ff */
[----:B------:R-:W-:Y:S01]  /*2410*/  IADD3 R12, P4, R11, UR16, RZ ;  /* 0x000000100b0c7c10 */ /* 0x000fe2000ff9e0ff */
[----:B------:R-:W-:Y:S01]  /*2420*/  IMAD R43, R43, UR4, RZ ;  /* 0x000000042b2b7c24 */ /* 0x000fe2000f8e02ff */
[----:B------:R-:W-:Y:S01]  /*2430*/  SEL R13, R4, R13, !P2 ;  /* 0x0000000d040d7207 */ /* 0x000fe20005000000 */
[----:B------:R-:W-:Y:S01]  /*2440*/  IMAD.SHL.U32 R7, R2, 0x8, RZ ;  /* 0x0000000802077824 */ /* 0x000fe200078e00ff */
[----:B------:R-:W-:-:S02]  /*2450*/  SEL R45, R4, R45, !P2 ;  /* 0x0000002d042d7207 */ /* 0x000fc40005000000 */
        /* <DEDUP_REMOVED lines=32> */
[----:B------:R-:W-:Y:S01]  /*2660*/  SEL R4, R4, R81, !P2 ;  /* 0x0000005104047207 */ /* 0x000fe20005000000 */
[----:B------:R-:W-:Y:S01]  /*2670*/  IMAD R77, R77, UR4, RZ ;  /* 0x000000044d4d7c24 */ /* 0x000fe2000f8e02ff */
[----:B------:R-:W-:Y:S01]  /*2680*/  IADD3.X R220, R220, UR17, RZ, P4, !PT ;  /* 0x00000011dcdc7c10 */ /* 0x000fe2000a7fe4ff */
[----:B------:R-:W-:Y:S01]  /*2690*/  IMAD R79, R79, UR4, RZ ;  /* 0x000000044f4f7c24 */ /* 0x000fe2000f8e02ff */
[----:B------:R-:W-:Y:S01]  /*26a0*/  SHF.R.S32.HI R198, RZ, 0x1f, R15 ;  /* 0x0000001fffc67819 */ /* 0x000fe2000001140f */
[----:B------:R-:W-:Y:S01]  /*26b0*/  IMAD R18, R4, UR4, RZ ;  /* 0x0000000404127c24 */ /* 0x000fe2000f8e02ff */
[----:B------:R-:W-:-:S02]  /*26c0*/  IADD3 R208, P3, R15, UR16, RZ ;  /* 0x000000100fd07c10 */ /* 0x000fc4000ff7e0ff */
[----:B------:R-:W-:Y:S02]  /*26d0*/  CS2R R80, SRZ ;  /* 0x0000000000507805 */ /* 0x000fe4000001ff00 */
[----:B------:R-:W-:Y:S01]  /*26e0*/  SHF.R.S32.HI R194, RZ, 0x1f, R8 ;  /* 0x0000001fffc27819 */ /* 0x000fe20000011408 */
[----:B------:R-:W-:Y:S01]  /*26f0*/  UMOV UR4, 0xfffffffe ;  /* 0xfffffffe00047882 */ /* 0x000fe20000000000 */
[----:B------:R-:W-:Y:S02]  /*2700*/  IADD3 R210, P1, R8, UR16, RZ ;  /* 0x0000001008d27c10 */ /* 0x000fe4000ff3e0ff */
[----:B------:R-:W-:Y:S02]  /*2710*/  SHF.R.S32.HI R190, RZ, 0x1f, R25 ;  /* 0x0000001fffbe7819 */ /* 0x000fe40000011419 */
[----:B------:R-:W-:Y:S02]  /*2720*/  IADD3 R212, P0, R25, UR16, RZ ;  /* 0x0000001019d47c10 */ /* 0x000fe4000ff1e0ff */
[----:B------:R-:W-:-:S02]  /*2730*/  CS2R R24, SRZ ;  /* 0x0000000000187805 */ /* 0x000fc4000001ff00 */
[----:B------:R-:W-:Y:S02]  /*2740*/  SHF.R.S32.HI R186, RZ, 0x1f, R27 ;  /* 0x0000001fffba7819 */ /* 0x000fe4000001141b */
[----:B------:R-:W-:Y:S02]  /*2750*/  IADD3 R214, P2, R27, UR16, RZ ;  /* 0x000000101bd67c10 */ /* 0x000fe4000ff5e0ff */
[----:B------:R-:W-:Y:S02]  /*2760*/  CS2R R26, SRZ ;  /* 0x00000000001a7805 */ /* 0x000fe4000001ff00 */
[----:B------:R-:W-:Y:S02]  /*2770*/  SHF.R.S32.HI R182, RZ, 0x1f, R29 ;  /* 0x0000001fffb67819 */ /* 0x000fe4000001141d */
[----:B------:R-:W-:Y:S02]  /*2780*/  IADD3 R216, P5, R29, UR16, RZ ;  /* 0x000000101dd87c10 */ /* 0x000fe4000ffbe0ff */
[----:B------:R-:W-:-:S02]  /*2790*/  CS2R R28, SRZ ;  /* 0x00000000001c7805 */ /* 0x000fc4000001ff00 */
[----:B------:R-:W-:Y:S02]  /*27a0*/  SHF.R.S32.HI R178, RZ, 0x1f, R31 ;  /* 0x0000001fffb27819 */ /* 0x000fe4000001141f */
[----:B------:R-:W-:Y:S02]  /*27b0*/  IADD3 R218, P4, R31, UR16, RZ ;  /* 0x000000101fda7c10 */ /* 0x000fe4000ff9e0ff */
[----:B------:R-:W-:Y:S02]  /*27c0*/  CS2R R30, SRZ ;  /* 0x00000000001e7805 */ /* 0x000fe4000001ff00 */
[----:B------:R-:W-:Y:S02]  /*27d0*/  R2UR UR8, R14 ;  /* 0x000000000e0872ca */ /* 0x000fe400000e0000 */
[----:B------:R-:W0:Y:S01]  /*27e0*/  LDC R14, c[0x0][0x238] ;  /* 0x00008e00ff0e7b82 */ /* 0x000e220000000800 */
[----:B------:R-:W-:Y:S02]  /*27f0*/  IADD3.X R198, R198, UR17, RZ, P3, !PT ;  /* 0x00000011c6c67c10 */ /* 0x000fe40009ffe4ff */
[----:B------:R-:W-:-:S02]  /*2800*/  IADD3.X R194, R194, UR17, RZ, P1, !PT ;  /* 0x00000011c2c27c10 */ /* 0x000fc40008ffe4ff */
[----:B------:R-:W-:Y:S02]  /*2810*/  IADD3.X R190, R190, UR17, RZ, P0, !PT ;  /* 0x00000011bebe7c10 */ /* 0x000fe400087fe4ff */
[----:B------:R-:W-:Y:S02]  /*2820*/  IADD3.X R186, R186, UR17, RZ, P2, !PT ;  /* 0x00000011baba7c10 */ /* 0x000fe400097fe4ff */
[----:B------:R-:W-:Y:S02]  /*2830*/  IADD3.X R182, R182, UR17, RZ, P5, !PT ;  /* 0x00000011b6b67c10 */ /* 0x000fe4000affe4ff */
[----:B------:R-:W-:Y:S02]  /*2840*/  IADD3.X R178, R178, UR17, RZ, P4, !PT ;  /* 0x00000011b2b27c10 */ /* 0x000fe4000a7fe4ff */
[----:B------:R-:W-:Y:S02]  /*2850*/  SHF.R.S32.HI R174, RZ, 0x1f, R33 ;  /* 0x0000001fffae7819 */ /* 0x000fe40000011421 */
[----:B------:R-:W-:-:S02]  /*2860*/  IADD3 R204, P3, R33, UR16, RZ ;  /* 0x0000001021cc7c10 */ /* 0x000fc4000ff7e0ff */
[----:B------:R-:W-:Y:S02]  /*2870*/  CS2R R32, SRZ ;  /* 0x0000000000207805 */ /* 0x000fe4000001ff00 */
[----:B------:R-:W-:Y:S02]  /*2880*/  SHF.R.S32.HI R170, RZ, 0x1f, R35 ;  /* 0x0000001fffaa7819 */ /* 0x000fe40000011423 */
[----:B------:R-:W-:Y:S02]  /*2890*/  IADD3 R200, P1, R35, UR16, RZ ;  /* 0x0000001023c87c10 */ /* 0x000fe4000ff3e0ff */
[----:B------:R-:W-:Y:S02]  /*28a0*/  CS2R R34, SRZ ;  /* 0x0000000000227805 */ /* 0x000fe4000001ff00 */
        /* <DEDUP_REMOVED lines=36> */
[----:B------:R-:W-:Y:S02]  /*2af0*/  R2UR UR11, R9 ;  /* 0x00000000090b72ca */ /* 0x000fe400000e0000 */
[----:B------:R-:W-:-:S02]  /*2b00*/  R2UR UR9, R10 ;  /* 0x000000000a0972ca */ /* 0x000fc400000e0000 */
[----:B------:R-:W-:Y:S02]  /*2b10*/  LOP3.LUT R15, R2, 0x3f, RZ, 0xc0, !PT ;  /* 0x0000003f020f7812 */ /* 0x000fe400078ec0ff */
[----:B------:R-:W-:Y:S02]  /*2b20*/  LOP3.LUT R8, R7, 0x30, RZ, 0xc0, !PT ;  /* 0x0000003007087812 */ /* 0x000fe400078ec0ff */
[----:B------:R-:W-:Y:S01]  /*2b30*/  IADD3.X R150, R150, UR17, RZ, P3, !PT ;  /* 0x0000001196967c10 */ /* 0x000fe20009ffe4ff */
[----:B------:R-:W-:Y:S01]  /*2b40*/  IMAD R15, R15, UR7, RZ ;  /* 0x000000070f0f7c24 */ /* 0x000fe2000f8e02ff */
[----:B------:R-:W-:Y:S01]  /*2b50*/  IADD3.X R130, R130, UR17, RZ, P1, !PT ;  /* 0x0000001182827c10 */ /* 0x000fe20008ffe4ff */
[----:B------:R-:W-:Y:S01]  /*2b60*/  UMOV UR7, 0x80000020 ;  /* 0x8000002000077882 */ /* 0x000fe20000000000 */
[----:B------:R-:W-:Y:S01]  /*2b70*/  IADD3.X R126, R126, UR17, RZ, P0, !PT ;  /* 0x000000117e7e7c10 */ /* 0x000fe200087fe4ff */
[----:B------:R-:W-:Y:S01]  /*2b80*/  UIADD3.64 UR10, UR10, -UR4, URZ ;  /* 0x800000040a0a7297 */ /* 0x000fe2000fffe03f */
[----:B------:R-:W-:Y:S01]  /*2b90*/  IADD3.X R122, R122, UR17, RZ, P2, !PT ;  /* 0x000000117a7a7c10 */ /* 0x000fe200097fe4ff */
[----:B------:R-:W-:Y:S01]  /*2ba0*/  UIADD3.64 UR20, UR8, 0x100, URZ ;  /* 0x0000010008147897 */ /* 0x000fe2000fffe03f */
[----:B------:R-:W-:-:S02]  /*2bb0*/  IADD3.X R118, R118, UR17, RZ, P5, !PT ;  /* 0x0000001176767c10 */ /* 0x000fc4000affe4ff */
[----:B------:R-:W-:Y:S02]  /*2bc0*/  IADD3.X R114, R114, UR17, RZ, P4, !PT ;  /* 0x0000001172727c10 */ /* 0x000fe4000a7fe4ff */
        /* <DEDUP_REMOVED lines=19> */
[----:B------:R-:W-:Y:S01]  /*2d00*/  IADD3 R206, P6, R13, UR16, RZ ;  /* 0x000000100dce7c10 */ /* 0x000fe2000ffde0ff */
[----:B------:R-:W-:Y:S01]  /*2d10*/  IMAD R13, R3, 0x40, R8 ;  /* 0x00000040030d7824 */ /* 0x000fe200078e0208 */
[----:B------:R-:W-:Y:S02]  /*2d20*/  IADD3.X R110, R110, UR17, RZ, P3, !PT ;  /* 0x000000116e6e7c10 */ /* 0x000fe40009ffe4ff */
[----:B------:R-:W-:Y:S02]  /*2d30*/  IADD3.X R106, R106, UR17, RZ, P1, !PT ;  /* 0x000000116a6a7c10 */ /* 0x000fe40008ffe4ff */
[----:B------:R-:W-:-:S02]  /*2d40*/  IADD3.X R102, R102, UR17, RZ, P0, !PT ;  /* 0x0000001166667c10 */ /* 0x000fc400087fe4ff */
[----:B------:R-:W-:Y:S02]  /*2d50*/  IADD3.X R98, R98, UR17, RZ, P2, !PT ;  /* 0x0000001162627c10 */ /* 0x000fe400097fe4ff */
[----:B------:R-:W-:Y:S02]  /*2d60*/  IADD3.X R94, R94, UR17, RZ, P5, !PT ;  /* 0x000000115e5e7c10 */ /* 0x000fe4000affe4ff */
[----:B------:R-:W-:Y:S02]  /*2d70*/  IADD3.X R92, R92, UR17, RZ, P4, !PT ;  /* 0x000000115c5c7c10 */ /* 0x000fe4000a7fe4ff */
        /* <DEDUP_REMOVED lines=15> */
[----:B------:R-:W-:Y:S02]  /*2e70*/  IADD3 R96, P4, R18, UR16, RZ ;  /* 0x0000001012607c10 */ /* 0x000fe4000ff9e0ff */
[----:B------:R-:W-:Y:S02]  /*2e80*/  SHF.R.S32.HI R11, RZ, 0x1f, R15 ;  /* 0x0000001fff0b7819 */ /* 0x000fe4000001140f */
[C---:B------:R-:W-:Y:S02]  /*2e90*/  LOP3.LUT R10, R13.reuse, 0x10, RZ, 0x3c, !PT ;  /* 0x000000100d0a7812 */ /* 0x040fe400078e3cff */
[C---:B------:R-:W-:Y:S02]  /*2ea0*/  LOP3.LUT R9, R13.reuse, 0x20, RZ, 0x3c, !PT ;  /* 0x000000200d097812 */ /* 0x040fe400078e3cff */
[----:B------:R-:W-:Y:S02]  /*2eb0*/  LOP3.LUT R8, R13, 0x30, RZ, 0x3c, !PT ;  /* 0x000000300d087812 */ /* 0x000fe400078e3cff */
[----:B------:R-:W-:-:S02]  /*2ec0*/  IADD3.X R202, R202, UR17, RZ, P6, !PT ;  /* 0x00000011caca7c10 */ /* 0x000fc4000b7fe4ff */
[----:B------:R-:W-:Y:S02]  /*2ed0*/  IADD3.X R4, R4, UR17, RZ, P3, !PT ;  /* 0x0000001104047c10 */ /* 0x000fe40009ffe4ff */
[----:B------:R-:W-:Y:S02]  /*2ee0*/  IADD3.X R90, R90, UR17, RZ, P1, !PT ;  /* 0x000000115a5a7c10 */ /* 0x000fe40008ffe4ff */
[----:B------:R-:W-:Y:S02]  /*2ef0*/  IADD3.X R88, R88, UR17, RZ, P0, !PT ;  /* 0x0000001158587c10 */ /* 0x000fe400087fe4ff */
[----:B------:R-:W-:Y:S02]  /*2f00*/  IADD3.X R22, R22, UR17, RZ, P2, !PT ;  /* 0x0000001116167c10 */ /* 0x000fe400097fe4ff */
[----:B------:R-:W-:Y:S02]  /*2f10*/  IADD3.X R20, R20, UR17, RZ, P5, !PT ;  /* 0x0000001114147c10 */ /* 0x000fe4000affe4ff */
[----:B------:R-:W-:Y:S01]  /*2f20*/  LEA.HI.X.SX32 R18, R18, UR17, 0x1, P4 ;  /* 0x0000001112127c11 */ /* 0x000fe2000a0f0eff */
[----:B0-----:R-:W-:-:S12]  /*2f30*/  UIADD3.64 UR16, UR8, 0xfe, URZ ;  /* 0x000000fe08107897 */ /* 0x001fd8000fffe03f */
.L_x_2:
[C---:B------:R-:W-:Y:S02]  /*2f40*/  ISETP.GT.AND P1, PT, R17.reuse, RZ, PT ;  /* 0x000000ff1100720c */ /* 0x040fe40003f24270 */
[C---:B------:R-:W-:Y:S01]  /*2f50*/  ISETP.GT.AND P4, PT, R17.reuse, 0x1, PT ;  /* 0x000000011100780c */ /* 0x040fe20003f84270 */
[----:B------:R-:W-:Y:S01]  /*2f60*/  IMAD.SHL.U32 R89, R14, 0x2, RZ ;  /* 0x000000020e597824 */ /* 0x000fe200078e00ff */
[----:B------:R-:W-:Y:S02]  /*2f70*/  IADD3 R134, P3, R16, UR24, RZ ;  /* 0x0000001810867c10 */ /* 0x000fe4000ff7e0ff */
[----:B------:R-:W-:Y:S02]  /*2f80*/  ISETP.GT.AND P2, PT, R17, 0x2, PT ;  /* 0x000000021100780c */ /* 0x000fe40003f44270 */
[----:B------:R-:W-:Y:S01]  /*2f90*/  PRMT R141, RZ, 0x7610, R141 ;  /* 0x00007610ff8d7816 */ /* 0x000fe2000000008d */
[----:B------:R-:W-:Y:S01]  /*2fa0*/  IMAD R91, R14, 0x3, RZ ;  /* 0x000000030e5b7824 */ /* 0x000fe200078e02ff */
[----:B------:R-:W-:-:S02]  /*2fb0*/  LOP3.LUT R132, R2, 0x3f, RZ, 0xc0, !PT ;  /* 0x0000003f02847812 */ /* 0x000fc400078ec0ff */
[----:B------:R-:W-:Y:S01]  /*2fc0*/  LEA.HI.X.SX32 R135, R14, R21, 0x1, P3 ;  /* 0x000000150e877211 */ /* 0x000fe200018f0eff */
[----:B------:R-:W-:Y:S01]  /*2fd0*/  @P1 IMAD.MOV.U32 R133, RZ, RZ, R21 ;  /* 0x000000ffff851224 */ /* 0x000fe200078e0015 */
[CC--:B------:R-:W-:Y:S02]  /*2fe0*/  IADD3 R136, P5, R89.reuse, R16.reuse, RZ ;  /* 0x0000001059887210 */ /* 0x0c0fe40007fbe0ff */
[----:B------:R-:W-:Y:S01]  /*2ff0*/  PRMT R142, RZ, 0x7610, R142 ;  /* 0x00007610ff8e7816 */ /* 0x000fe2000000008e */
[----:B------:R-:W2:Y:S01]  /*3000*/  @P4 LDG.E.U8 R141, desc[UR14][R134.64] ;  /* 0x0000000e868d4981 */ /* 0x000ea2000c1e1100 */
[----:B------:R-:W-:Y:S01]  /*3010*/  ISETP.GE.AND P0, PT, R132, R17, PT ;  /* 0x000000118400720c */ /* 0x000fe20003f06270 */
[----:B------:R-:W-:Y:S01]  /*3020*/  @P1 IMAD.MOV.U32 R132, RZ, RZ, R16 ;  /* 0x000000ffff841224 */ /* 0x000fe200078e0010 */
[----:B------:R-:W-:Y:S02]  /*3030*/  PRMT R140, RZ, 0x7610, R140 ;  /* 0x00007610ff8c7816 */ /* 0x000fe4000000008c */
[----:B------:R-:W-:Y:S01]  /*3040*/  LEA.HI.X.SX32 R137, R89, R21, 0x1, P5 ;  /* 0x0000001559897211 */ /* 0x000fe200028f0eff */
[----:B------:R-:W-:Y:S01]  /*3050*/  IMAD.SHL.U32 R89, R14, 0x4, RZ ;  /* 0x000000040e597824 */ /* 0x000fe200078e00ff */
[----:B------:R-:W-:Y:S01]  /*3060*/  ISETP.GT.AND P3, PT, R17, 0x3, PT ;  /* 0x000000031100780c */ /* 0x000fe20003f64270 */
[----:B------:R0:W3:Y:S01]  /*3070*/  @P1 LDG.E.U8 R142, desc[UR14][R132.64] ;  /* 0x0000000e848e1981 */ /* 0x0000e2000c1e1100 */
[----:B------:R-:W-:-:S03]  /*3080*/  IADD3 R144, P4, R91, R16, RZ ;  /* 0x000000105b907210 */ /* 0x000fc60007f9e0ff */
[----:B------:R1:W4:Y:S01]  /*3090*/  @P2 LDG.E.U8 R140, desc[UR14][R136.64] ;  /* 0x0000000e888c2981 */ /* 0x000322000c1e1100 */
[-C--:B------:R-:W-:Y:S01]  /*30a0*/  LEA.HI.X.SX32 R145, R91, R21.reuse, 0x1, P4 ;  /* 0x000000155b917211 */ /* 0x080fe200020f0eff */
[C---:B------:R-:W-:Y:S01]  /*30b0*/  IMAD R91, R14.reuse, 0x5, RZ ;  /* 0x000000050e5b7824 */ /* 0x040fe200078e02ff */
[----:B------:R-:W-:Y:S02]  /*30c0*/  PRMT R250, RZ, 0x7610, R250 ;  /* 0x00007610fffa7816 */ /* 0x000fe400000000fa */
[-C--:B0-----:R-:W-:Y:S02]  /*30d0*/  IADD3 R132, P2, R89, R16.reuse, RZ ;  /* 0x0000001059847210 */ /* 0x081fe40007f5e0ff */
[----:B------:R-:W-:Y:S02]  /*30e0*/  ISETP.GT.AND P1, PT, R17, 0x4, PT ;  /* 0x000000041100780c */ /* 0x000fe40003f24270 */
[----:B------:R0:W5:Y:S01]  /*30f0*/  @P3 LDG.E.U8 R250, desc[UR14][R144.64] ;  /* 0x0000000e90fa3981 */ /* 0x000162000c1e1100 */
[----:B------:R-:W-:Y:S01]  /*3100*/  LEA.HI.X.SX32 R133, R89, R21, 0x1, P2 ;  /* 0x0000001559857211 */ /* 0x000fe200010f0eff */
[----:B------:R-:W-:Y:S01]  /*3110*/  IMAD R89, R14, 0x6, RZ ;  /* 0x000000060e597824 */ /* 0x000fe200078e02ff */
[----:B------:R-:W-:-:S02]  /*3120*/  IADD3 R138, P5, R91, R16, RZ ;  /* 0x000000105b8a7210 */ /* 0x000fc40007fbe0ff */
[----:B------:R-:W-:Y:S02]  /*3130*/  ISETP.GT.AND P3, PT, R17, 0x5, PT ;  /* 0x000000051100780c */ /* 0x000fe40003f64270 */
[-C--:B------:R-:W-:Y:S01]  /*3140*/  LEA.HI.X.SX32 R139, R91, R21.reuse, 0x1, P5 ;  /* 0x000000155b8b7211 */ /* 0x080fe200028f0eff */
[C---:B------:R-:W-:Y:S01]  /*3150*/  IMAD R91, R14.reuse, 0x7, RZ ;  /* 0x000000070e5b7824 */ /* 0x040fe200078e02ff */
[-C--:B-1----:R-:W-:Y:S02]  /*3160*/  IADD3 R136, P4, R89, R16.reuse, RZ ;  /* 0x0000001059887210 */ /* 0x082fe40007f9e0ff */
[----:B------:R-:W-:Y:S02]  /*3170*/  PRMT R143, RZ, 0x7610, R143 ;  /* 0x00007610ff8f7816 */ /* 0x000fe4000000008f */
[----:B------:R-:W-:Y:S02]  /*3180*/  ISETP.GT.AND P2, PT, R17, 0x6, PT ;  /* 0x000000061100780c */ /* 0x000fe40003f44270 */
[----:B------:R-:W-:Y:S01]  /*3190*/  LEA.HI.X.SX32 R137, R89, R21, 0x1, P4 ;  /* 0x0000001559897211 */ /* 0x000fe200020f0eff */
[----:B------:R-:W-:Y:S01]  /*31a0*/  IMAD.SHL.U32 R89, R14, 0x8, RZ ;  /* 0x000000080e597824 */ /* 0x000fe200078e00ff */
[----:B------:R-:W-:Y:S01]  /*31b0*/  IADD3 R134, P4, R91, R16, RZ ;  /* 0x000000105b867210 */ /* 0x000fe20007f9e0ff */
[----:B------:R1:W2:Y:S01]  /*31c0*/  @P1 LDG.E.U8 R143, desc[UR14][R132.64] ;  /* 0x0000000e848f1981 */ /* 0x0002a2000c1e1100 */
[----:B0-----:R-:W-:-:S02]  /*31d0*/  PRMT R144, RZ, 0x7610, R144 ;  /* 0x00007610ff907816 */ /* 0x001fc40000000090 */
[----:B------:R-:W-:Y:S02]  /*31e0*/  ISETP.GT.AND P1, PT, R17, 0x7, PT ;  /* 0x000000071100780c */ /* 0x000fe40003f24270 */
[-C--:B------:R-:W-:Y:S01]  /*31f0*/  LEA.HI.X.SX32 R135, R91, R21.reuse, 0x1, P4 ;  /* 0x000000155b877211 */ /* 0x080fe200020f0eff */
[C---:B------:R-:W-:Y:S01]  /*3200*/  IMAD R91, R14.reuse, 0x9, RZ ;  /* 0x000000090e5b7824 */ /* 0x040fe200078e02ff */
[----:B------:R-:W-:Y:S01]  /*3210*/  PRMT R145, RZ, 0x7610, R145 ;  /* 0x00007610ff917816 */ /* 0x000fe20000000091 */
[----:B------:R0:W3:Y:S01]  /*3220*/  @P3 LDG.E.U8 R144, desc[UR14][R138.64] ;  /* 0x0000000e8a903981 */ /* 0x0000e2000c1e1100 */
[----:B-1----:R-:W-:Y:S02]  /*3230*/  IADD3 R132, P5, R89, R16, RZ ;  /* 0x0000001059847210 */ /* 0x002fe40007fbe0ff */
[----:B------:R-:W-:Y:S02]  /*3240*/  ISETP.GT.AND P3, PT, R17, 0x8, PT ;  /* 0x000000081100780c */ /* 0x000fe40003f64270 */
[----:B------:R1:W2:Y:S01]  /*3250*/  @P2 LDG.E.U8 R145, desc[UR14][R136.64] ;  /* 0x0000000e88912981 */ /* 0x0002a2000c1e1100 */
[----:B------:R-:W-:Y:S01]  /*3260*/  LEA.HI.X.SX32 R133, R89, R21, 0x1, P5 ;  /* 0x0000001559857211 */ /* 0x000fe200028f0eff */
[----:B------:R-:W-:Y:S01]  /*3270*/  IMAD R89, R14, 0xa, RZ ;  /* 0x0000000a0e597824 */ /* 0x000fe200078e02ff */
[----:B------:R-:W-:-:S02]  /*3280*/  PRMT R146, RZ, 0x7610, R146 ;  /* 0x00007610ff927816 */ /* 0x000fc40000000092 */
[-C--:B0-----:R-:W-:Y:S02]  /*3290*/  IADD3 R138, P4, R91, R16.reuse, RZ ;  /* 0x000000105b8a7210 */ /* 0x081fe40007f9e0ff */
[----:B------:R-:W-:Y:S02]  /*32a0*/  ISETP.GT.AND P2, PT, R17, 0x9, PT ;  /* 0x000000091100780c */ /* 0x000fe40003f44270 */
[----:B------:R-:W-:Y:S01]  /*32b0*/  LEA.HI.X.SX32 R139, R91, R21, 0x1, P4 ;  /* 0x000000155b8b7211 */ /* 0x000fe200020f0eff */
[----:B------:R-:W-:Y:S01]  /*32c0*/  IMAD R91, R14, 0xb, RZ ;  /* 0x0000000b0e5b7824 */ /* 0x000fe200078e02ff */
[----:B------:R-:W-:Y:S01]  /*32d0*/  PRMT R147, RZ, 0x7610, R147 ;  /* 0x00007610ff937816 */ /* 0x000fe20000000093 */
[----:B------:R0:W2:Y:S01]  /*32e0*/  @P1 LDG.E.U8 R146, desc[UR14][R134.64] ;  /* 0x0000000e86921981 */ /* 0x0000a2000c1e1100 */
[----:B-1----:R-:W-:Y:S02]  /*32f0*/  IADD3 R136, P4, R89, R16, RZ ;  /* 0x0000001059887210 */ /* 0x002fe40007f9e0ff */
[----:B------:R-:W-:-:S02]  /*3300*/  ISETP.GT.AND P1, PT, R17, 0xa, PT ;  /* 0x0000000a1100780c */ /* 0x000fc40003f24270 */
[-C--:B------:R-:W-:Y:S01]  /*3310*/  LEA.HI.X.SX32 R137, R89, R21.reuse, 0x1, P4 ;  /* 0x0000001559897211 */ /* 0x080fe200020f0eff */
[C---:B------:R-:W-:Y:S01]  /*3320*/  IMAD R89, R14.reuse, 0xc, RZ ;  /* 0x0000000c0e597824 */ /* 0x040fe200078e02ff */
[----:B------:R-:W-:Y:S01]  /*3330*/  PRMT R153, RZ, 0x7610, R153 ;  /* 0x00007610ff997816 */ /* 0x000fe20000000099 */
[----:B------:R1:W2:Y:S01]  /*3340*/  @P3 LDG.E.U8 R147, desc[UR14][R132.64] ;  /* 0x0000000e84933981 */ /* 0x0002a2000c1e1100 */
[----:B0-----:R-:W-:Y:S02]  /*3350*/  IADD3 R134, P5, R91, R16, RZ ;  /* 0x000000105b867210 */ /* 0x001fe40007fbe0ff */
[----:B------:R-:W-:Y:S02]  /*3360*/  ISETP.GT.AND P3, PT, R17, 0xb, PT ;  /* 0x0000000b1100780c */ /* 0x000fe40003f64270 */
[----:B------:R0:W2:Y:S01]  /*3370*/  @P2 LDG.E.U8 R153, desc[UR14][R138.64] ;  /* 0x0000000e8a992981 */ /* 0x0000a2000c1e1100 */
[----:B------:R-:W-:Y:S01]  /*3380*/  LEA.HI.X.SX32 R135, R91, R21, 0x1, P5 ;  /* 0x000000155b877211 */ /* 0x000fe200028f0eff */
[----:B------:R-:W-:Y:S01]  /*3390*/  IMAD R91, R14, 0xd, RZ ;  /* 0x0000000d0e5b7824 */ /* 0x000fe200078e02ff */
[----:B------:R-:W-:-:S02]  /*33a0*/  PRMT R155, RZ, 0x7610, R155 ;  /* 0x00007610ff9b7816 */ /* 0x000fc4000000009b */
[-C--:B-1----:R-:W-:Y:S02]  /*33b0*/  IADD3 R132, P4, R89, R16.reuse, RZ ;  /* 0x0000001059847210 */ /* 0x082fe40007f9e0ff */
[----:B------:R-:W-:Y:S02]  /*33c0*/  ISETP.GT.AND P2, PT, R17, 0xc, PT ;  /* 0x0000000c1100780c */ /* 0x000fe40003f44270 */
[----:B------:R-:W-:Y:S01]  /*33d0*/  PRMT R157, RZ, 0x7610, R157 ;  /* 0x00007610ff9d7816 */ /* 0x000fe2000000009d */
[----:B------:R1:W2:Y:S01]  /*33e0*/  @P1 LDG.E.U8 R155, desc[UR14][R136.64] ;  /* 0x0000000e889b1981 */ /* 0x0002a2000c1e1100 */
[----:B------:R-:W-:Y:S01]  /*33f0*/  LEA.HI.X.SX32 R133, R89, R21, 0x1, P4 ;  /* 0x0000001559857211 */ /* 0x000fe200020f0eff */
[----:B------:R-:W-:Y:S01]  /*3400*/  IMAD R89, R14, 0xe, RZ ;  /* 0x0000000e0e597824 */ /* 0x000fe200078e02ff */
[----:B0-----:R-:W-:Y:S02]  /*3410*/  IADD3 R138, P4, R91, R16, RZ ;  /* 0x000000105b8a7210 */ /* 0x001fe40007f9e0ff */
[----:B------:R-:W-:Y:S01]  /*3420*/  ISETP.GT.AND P1, PT, R17, 0xd, PT ;  /* 0x0000000d1100780c */ /* 0x000fe20003f24270 */
[----:B------:R0:W2:Y:S01]  /*3430*/  @P3 LDG.E.U8 R157, desc[UR14][R134.64] ;  /* 0x0000000e869d3981 */ /* 0x0000a2000c1e1100 */
[----:B------:R-:W-:-:S02]  /*3440*/  PRMT R159, RZ, 0x7610, R159 ;  /* 0x00007610ff9f7816 */ /* 0x000fc4000000009f */
[-C--:B------:R-:W-:Y:S01]  /*3450*/  LEA.HI.X.SX32 R139, R91, R21.reuse, 0x1, P4 ;  /* 0x000000155b8b7211 */ /* 0x080fe200020f0eff */
[C---:B------:R-:W-:Y:S01]  /*3460*/  IMAD R91, R14.reuse, 0xf, RZ ;  /* 0x0000000f0e5b7824 */ /* 0x040fe200078e02ff */
[-C--:B-1----:R-:W-:Y:S02]  /*3470*/  IADD3 R136, P5, R89, R16.reuse, RZ ;  /* 0x0000001059887210 */ /* 0x082fe40007fbe0ff */
[----:B------:R-:W-:Y:S01]  /*3480*/  ISETP.GT.AND P3, PT, R17, 0xe, PT ;  /* 0x0000000e1100780c */ /* 0x000fe20003f64270 */
[----:B------:R1:W2:Y:S01]  /*3490*/  @P2 LDG.E.U8 R159, desc[UR14][R132.64] ;  /* 0x0000000e849f2981 */ /* 0x0002a2000c1e1100 */
[----:B------:R-:W-:Y:S02]  /*34a0*/  PRMT R161, RZ, 0x7610, R161 ;  /* 0x00007610ffa17816 */ /* 0x000fe400000000a1 */
[----:B------:R-:W-:Y:S01]  /*34b0*/  LEA.HI.X.SX32 R137, R89, R21, 0x1, P5 ;  /* 0x0000001559897211 */ /* 0x000fe200028f0eff */
[----:B------:R-:W-:Y:S01]  /*34c0*/  IMAD.SHL.U32 R89, R14, 0x10, RZ ;  /* 0x000000100e597824 */ /* 0x000fe200078e00ff */
[----:B0-----:R-:W-:-:S02]  /*34d0*/  IADD3 R134, P4, R91, R16, RZ ;  /* 0x000000105b867210 */ /* 0x001fc40007f9e0ff */
[----:B------:R-:W-:Y:S01]  /*34e0*/  ISETP.GT.AND P2, PT, R17, 0xf, PT ;  /* 0x0000000f1100780c */ /* 0x000fe20003f44270 */
[----:B------:R-:W2:Y:S01]  /*34f0*/  @P1 LDG.E.U8 R161, desc[UR14][R138.64] ;  /* 0x0000000e8aa11981 */ /* 0x000ea2000c1e1100 */
[----:B------:R-:W-:Y:S02]  /*3500*/  PRMT R163, RZ, 0x7610, R163 ;  /* 0x00007610ffa37816 */ /* 0x000fe400000000a3 */
[-C--:B------:R-:W-:Y:S01]  /*3510*/  LEA.HI.X.SX32 R135, R91, R21.reuse, 0x1, P4 ;  /* 0x000000155b877211 */ /* 0x080fe200020f0eff */
[C---:B------:R-:W-:Y:S01]  /*3520*/  IMAD R91, R14.reuse, 0x12, RZ ;  /* 0x000000120e5b7824 */ /* 0x040fe200078e02ff */
[----:B-1----:R-:W-:Y:S02]  /*3530*/  IADD3 R132, P4, R89, R16, RZ ;  /* 0x0000001059847210 */ /* 0x002fe40007f9e0ff */
[----:B------:R-:W-:Y:S01]  /*3540*/  ISETP.GT.AND P1, PT, R17, 0x10, PT ;  /* 0x000000101100780c */ /* 0x000fe20003f24270 */
[----:B------:R0:W2:Y:S01]  /*3550*/  @P3 LDG.E.U8 R163, desc[UR14][R136.64] ;  /* 0x0000000e88a33981 */ /* 0x0000a2000c1e1100 */
[----:B------:R-:W-:Y:S01]  /*3560*/  PRMT R165, RZ, 0x7610, R165 ;  /* 0x00007610ffa57816 */ /* 0x000fe200000000a5 */
[C---:B------:R-:W-:Y:S01]  /*3570*/  IMAD R93, R14.reuse, 0x11, RZ ;  /* 0x000000110e5d7824 */ /* 0x040fe200078e02ff */
[----:B------:R-:W-:Y:S01]  /*3580*/  LEA.HI.X.SX32 R133, R89, R21, 0x1, P4 ;  /* 0x0000001559857211 */ /* 0x000fe200020f0eff */
[----:B------:R-:W-:Y:S01]  /*3590*/  IMAD R89, R14, 0x13, RZ ;  /* 0x000000130e597824 */ /* 0x000fe200078e02ff */
[----:B------:R-:W-:-:S02]  /*35a0*/  ISETP.GT.AND P3, PT, R17, 0x11, PT ;  /* 0x000000111100780c */ /* 0x000fc40003f64270 */
[----:B------:R-:W-:Y:S01]  /*35b0*/  PRMT R167, RZ, 0x7610, R167 ;  /* 0x00007610ffa77816 */ /* 0x000fe200000000a7 */
[----:B------:R1:W2:Y:S01]  /*35c0*/  @P2 LDG.E.U8 R165, desc[UR14][R134.64] ;  /* 0x0000000e86a52981 */ /* 0x0002a2000c1e1100 */
[-C--:B0-----:R-:W-:Y:S02]  /*35d0*/  IADD3 R136, P4, R91, R16.reuse, RZ ;  /* 0x000000105b887210 */ /* 0x081fe40007f9e0ff */
[-C--:B------:R-:W-:Y:S02]  /*35e0*/  IADD3 R138, P5, R93, R16.reuse, RZ ;  /* 0x000000105d8a7210 */ /* 0x080fe40007fbe0ff */
[----:B------:R0:W2:Y:S01]  /*35f0*/  @P1 LDG.E.U8 R167, desc[UR14][R132.64] ;  /* 0x0000000e84a71981 */ /* 0x0000a2000c1e1100 */
[----:B------:R-:W-:Y:S01]  /*3600*/  LEA.HI.X.SX32 R137, R91, R21, 0x1, P4 ;  /* 0x000000155b897211 */ /* 0x000fe200020f0eff */
[----:B------:R-:W-:Y:S01]  /*3610*/  IMAD R91, R14, 0x14, RZ ;  /* 0x000000140e5b7824 */ /* 0x000fe200078e02ff */
[----:B------:R-:W-:Y:S02]  /*3620*/  ISETP.GT.AND P2, PT, R17, 0x12, PT ;  /* 0x000000121100780c */ /* 0x000fe40003f44270 */
[----:B-1----:R-:W-:-:S02]  /*3630*/  IADD3 R134, P4, R89, R16, RZ ;  /* 0x0000001059867210 */ /* 0x002fc40007f9e0ff */
[----:B------:R-:W-:Y:S02]  /*3640*/  PRMT R169, RZ, 0x7610, R169 ;  /* 0x00007610ffa97816 */ /* 0x000fe400000000a9 */
[-C--:B------:R-:W-:Y:S02]  /*3650*/  LEA.HI.X.SX32 R139, R93, R21.reuse, 0x1, P5 ;  /* 0x000000155d8b7211 */ /* 0x080fe400028f0eff */
[----:B------:R-:W-:Y:S01]  /*3660*/  LEA.HI.X.SX32 R135, R89, R21, 0x1, P4 ;  /* 0x0000001559877211 */ /* 0x000fe200020f0eff */
[----:B------:R-:W-:Y:S01]  /*3670*/  IMAD R89, R14, 0x15, RZ ;  /* 0x000000150e597824 */ /* 0x000fe200078e02ff */
[----:B0-----:R-:W-:Y:S01]  /*3680*/  IADD3 R132, P5, R91, R16, RZ ;  /* 0x000000105b847210 */ /* 0x001fe20007fbe0ff */
[----:B------:R0:W2:Y:S01]  /*3690*/  @P3 LDG.E.U8 R169, desc[UR14][R138.64] ;  /* 0x0000000e8aa93981 */ /* 0x0000a2000c1e1100 */
[----:B------:R-:W-:Y:S02]  /*36a0*/  ISETP.GT.AND P1, PT, R17, 0x13, PT ;  /* 0x000000131100780c */ /* 0x000fe40003f24270 */
[----:B------:R-:W-:-:S02]  /*36b0*/  PRMT R171, RZ, 0x7610, R171 ;  /* 0x00007610ffab7816 */ /* 0x000fc400000000ab */
[-C--:B------:R-:W-:Y:S01]  /*36c0*/  LEA.HI.X.SX32 R133, R91, R21.reuse, 0x1, P5 ;  /* 0x000000155b857211 */ /* 0x080fe200028f0eff */
[C---:B------:R-:W-:Y:S01]  /*36d0*/  IMAD R91, R14.reuse, 0x16, RZ ;  /* 0x000000160e5b7824 */ /* 0x040fe200078e02ff */
[----:B------:R-:W-:Y:S02]  /*36e0*/  ISETP.GT.AND P3, PT, R17, 0x14, PT ;  /* 0x000000141100780c */ /* 0x000fe40003f64270 */
[----:B------:R-:W-:Y:S01]  /*36f0*/  PRMT R173, RZ, 0x7610, R173 ;  /* 0x00007610ffad7816 */ /* 0x000fe200000000ad */
[----:B------:R1:W2:Y:S01]  /*3700*/  @P2 LDG.E.U8 R171, desc[UR14][R136.64] ;  /* 0x0000000e88ab2981 */ /* 0x0002a2000c1e1100 */
[-C--:B0-----:R-:W-:Y:S02]  /*3710*/  IADD3 R138, P4, R89, R16.reuse, RZ ;  /* 0x00000010598a7210 */ /* 0x081fe40007f9e0ff */
[----:B------:R-:W-:Y:S02]  /*3720*/  ISETP.GT.AND P2, PT, R17, 0x15, PT ;  /* 0x000000151100780c */ /* 0x000fe40003f44270 */
[----:B------:R-:W-:Y:S01]  /*3730*/  LEA.HI.X.SX32 R139, R89, R21, 0x1, P4 ;  /* 0x00000015598b7211 */ /* 0x000fe200020f0eff */
[----:B------:R-:W-:Y:S01]  /*3740*/  IMAD R89, R14, 0x17, RZ ;  /* 0x000000170e597824 */ /* 0x000fe200078e02ff */
[----:B------:R-:W-:Y:S01]  /*3750*/  PRMT R175, RZ, 0x7610, R175 ;  /* 0x00007610ffaf7816 */ /* 0x000fe200000000af */
[----:B------:R0:W2:Y:S01]  /*3760*/  @P1 LDG.E.U8 R173, desc[UR14][R134.64] ;  /* 0x0000000e86ad1981 */ /* 0x0000a2000c1e1100 */
[----:B-1----:R-:W-:-:S02]  /*3770*/  IADD3 R136, P4, R91, R16, RZ ;  /* 0x000000105b887210 */ /* 0x002fc40007f9e0ff */
[----:B------:R-:W-:Y:S02]  /*3780*/  ISETP.GT.AND P1, PT, R17, 0x16, PT ;  /* 0x000000161100780c */ /* 0x000fe40003f24270 */
[----:B------:R1:W2:Y:S01]  /*3790*/  @P3 LDG.E.U8 R175, desc[UR14][R132.64] ;  /* 0x0000000e84af3981 */ /* 0x0002a2000c1e1100 */
[-C--:B------:R-:W-:Y:S01]  /*37a0*/  LEA.HI.X.SX32 R137, R91, R21.reuse, 0x1, P4 ;  /* 0x000000155b897211 */ /* 0x080fe200020f0eff */
[C---:B------:R-:W-:Y:S01]  /*37b0*/  IMAD R91, R14.reuse, 0x18, RZ ;  /* 0x000000180e5b7824 */ /* 0x040fe200078e02ff */
[CC--:B0-----:R-:W-:Y:S02]  /*37c0*/  IADD3 R134, P5, R89.reuse, R16.reuse, RZ ;  /* 0x0000001059867210 */ /* 0x0c1fe40007fbe0ff */
[----:B------:R-:W-:Y:S02]  /*37d0*/  PRMT R177, RZ, 0x7610, R177 ;  /* 0x00007610ffb17816 */ /* 0x000fe400000000b1 */
[----:B------:R-:W-:Y:S01]  /*37e0*/  LEA.HI.X.SX32 R135, R89, R21, 0x1, P5 ;  /* 0x0000001559877211 */ /* 0x000fe200028f0eff */
[----:B------:R-:W-:Y:S01]  /*37f0*/  IMAD R89, R14, 0x19, RZ ;  /* 0x000000190e597824 */ /* 0x000fe200078e02ff */
[----:B-1----:R-:W-:-:S02]  /*3800*/  IADD3 R132, P4, R91, R16, RZ ;  /* 0x000000105b847210 */ /* 0x002fc40007f9e0ff */
[----:B------:R-:W-:Y:S01]  /*3810*/  ISETP.GT.AND P3, PT, R17, 0x17, PT ;  /* 0x000000171100780c */ /* 0x000fe20003f64270 */
[----:B------:R0:W2:Y:S01]  /*3820*/  @P2 LDG.E.U8 R177, desc[UR14][R138.64] ;  /* 0x0000000e8ab12981 */ /* 0x0000a2000c1e1100 */
[----:B------:R-:W-:Y:S02]  /*3830*/  PRMT R179, RZ, 0x7610, R179 ;  /* 0x00007610ffb37816 */ /* 0x000fe400000000b3 */
[----:B------:R-:W-:Y:S01]  /*3840*/  LEA.HI.X.SX32 R133, R91, R21, 0x1, P4 ;  /* 0x000000155b857211 */ /* 0x000fe200020f0eff */
[----:B------:R-:W-:Y:S01]  /*3850*/  IMAD R91, R14, 0x1a, RZ ;  /* 0x0000001a0e5b7824 */ /* 0x000fe200078e02ff */
[----:B------:R-:W-:Y:S02]  /*3860*/  ISETP.GT.AND P2, PT, R17, 0x18, PT ;  /* 0x000000181100780c */ /* 0x000fe40003f44270 */
[----:B------:R-:W-:Y:S01]  /*3870*/  PRMT R181, RZ, 0x7610, R181 ;  /* 0x00007610ffb57816 */ /* 0x000fe200000000b5 */
[----:B------:R1:W2:Y:S01]  /*3880*/  @P1 LDG.E.U8 R179, desc[UR14][R136.64] ;  /* 0x0000000e88b31981 */ /* 0x0002a2000c1e1100 */
[----:B0-----:R-:W-:-:S02]  /*3890*/  IADD3 R138, P4, R89, R16, RZ ;  /* 0x00000010598a7210 */ /* 0x001fc40007f9e0ff */
[----:B------:R-:W-:Y:S02]  /*38a0*/  ISETP.GT.AND P1, PT, R17, 0x19, PT ;  /* 0x000000191100780c */ /* 0x000fe40003f24270 */
[----:B------:R0:W2:Y:S01]  /*38b0*/  @P3 LDG.E.U8 R181, desc[UR14][R134.64] ;  /* 0x0000000e86b53981 */ /* 0x0000a2000c1e1100 */
[-C--:B------:R-:W-:Y:S01]  /*38c0*/  LEA.HI.X.SX32 R139, R89, R21.reuse, 0x1, P4 ;  /* 0x00000015598b7211 */ /* 0x080fe200020f0eff */
[C---:B------:R-:W-:Y:S01]  /*38d0*/  IMAD R89, R14.reuse, 0x1b, RZ ;  /* 0x0000001b0e597824 */ /* 0x040fe200078e02ff */
[CC--:B-1----:R-:W-:Y:S02]  /*38e0*/  IADD3 R136, P5, R91.reuse, R16.reuse, RZ ;  /* 0x000000105b887210 */ /* 0x0c2fe40007fbe0ff */
[----:B------:R-:W-:Y:S02]  /*38f0*/  PRMT R183, RZ, 0x7610, R183 ;  /* 0x00007610ffb77816 */ /* 0x000fe400000000b7 */
[----:B------:R-:W-:Y:S01]  /*3900*/  LEA.HI.X.SX32 R137, R91, R21, 0x1, P5 ;  /* 0x000000155b897211 */ /* 0x000fe200028f0eff */
[----:B------:R-:W-:Y:S01]  /*3910*/  IMAD R91, R14, 0x1c, RZ ;  /* 0x0000001c0e5b7824 */ /* 0x000fe200078e02ff */
[----:B0-----:R-:W-:-:S02]  /*3920*/  IADD3 R134, P4, R89, R16, RZ ;  /* 0x0000001059867210 */ /* 0x001fc40007f9e0ff */
        /* <DEDUP_REMOVED lines=22> */
[----:B------:R-:W-:Y:S01]  /*3a90*/  IMAD.SHL.U32 R91, R14, 0x20, RZ ;  /* 0x000000200e5b7824 */ /* 0x000fe200078e00ff */
        /* <DEDUP_REMOVED lines=8> */
[C---:B-1----:R-:W-:Y:S02]  /*3b20*/  IADD3 R132, P5, R91.reuse, R16, RZ ;  /* 0x000000105b847210 */ /* 0x042fe40007fbe0ff */
[----:B------:R-:W-:Y:S02]  /*3b30*/  PRMT R195, RZ, 0x7610, R195 ;  /* 0x00007610ffc37816 */ /* 0x000fe400000000c3 */
[----:B------:R-:W-:Y:S01]  /*3b40*/  LEA.HI.X.SX32 R133, R91, R21, 0x1, P5 ;  /* 0x000000155b857211 */ /* 0x000fe200028f0eff */
[----:B------:R-:W-:Y:S01]  /*3b50*/  IMAD R91, R14, 0x22, RZ ;  /* 0x000000220e5b7824 */ /* 0x000fe200078e02ff */
[----:B------:R-:W-:-:S02]  /*3b60*/  ISETP.GT.AND P3, PT, R17, 0x20, PT ;  /* 0x000000201100780c */ /* 0x000fc40003f64270 */
[CC--:B0-----:R-:W-:Y:S01]  /*3b70*/  IADD3 R138, P4, R89.reuse, R16.reuse, RZ ;  /* 0x00000010598a7210 */ /* 0x0c1fe20007f9e0ff */
        /* <DEDUP_REMOVED lines=12> */
[-C--:B-1----:R-:W-:Y:S02]  /*3c40*/  IADD3 R134, P5, R89, R16.reuse, RZ ;  /* 0x0000001059867210 */ /* 0x082fe40007fbe0ff */
[----:B------:R-:W-:Y:S02]  /*3c50*/  PRMT R201, RZ, 0x7610, R201 ;  /* 0x00007610ffc97816 */ /* 0x000fe400000000c9 */
[----:B------:R-:W-:Y:S02]  /*3c60*/  ISETP.GT.AND P3, PT, R17, 0x23, PT ;  /* 0x000000231100780c */ /* 0x000fe40003f64270 */
[----:B------:R-:W-:Y:S01]  /*3c70*/  LEA.HI.X.SX32 R135, R89, R21, 0x1, P5 ;  /* 0x0000001559877211 */ /* 0x000fe200028f0eff */
[----:B------:R-:W-:Y:S01]  /*3c80*/  IMAD R89, R14, 0x25, RZ ;  /* 0x000000250e597824 */ /* 0x000fe200078e02ff */
[----:B0-----:R-:W-:Y:S01]  /*3c90*/  IADD3 R132, P4, R91, R16, RZ ;  /* 0x000000105b847210 */ /* 0x001fe20007f9e0ff */
[----:B------:R0:W2:Y:S01]  /*3ca0*/  @P2 LDG.E.U8 R201, desc[UR14][R138.64] ;  /* 0x0000000e8ac92981 */ /* 0x0000a2000c1e1100 */
[----:B------:R-:W-:-:S02]  /*3cb0*/  PRMT R203, RZ, 0x7610, R203 ;  /* 0x00007610ffcb7816 */ /* 0x000fc400000000cb */
[-C--:B------:R-:W-:Y:S01]  /*3cc0*/  LEA.HI.X.SX32 R133, R91, R21.reuse, 0x1, P4 ;  /* 0x000000155b857211 */ /* 0x080fe200020f0eff */
[C---:B------:R-:W-:Y:S01]  /*3cd0*/  IMAD R91, R14.reuse, 0x26, RZ ;  /* 0x000000260e5b7824 */ /* 0x040fe200078e02ff */
[----:B------:R-:W-:Y:S02]  /*3ce0*/  ISETP.GT.AND P2, PT, R17, 0x24, PT ;  /* 0x000000241100780c */ /* 0x000fe40003f44270 */
        /* <DEDUP_REMOVED lines=10> */
[----:B------:R-:W-:Y:S01]  /*3d90*/  LEA.HI.X.SX32 R137, R91, R21, 0x1, P5 ;  /* 0x000000155b897211 */ /* 0x000fe200028f0eff */
[----:B------:R-:W-:Y:S01]  /*3da0*/  IMAD R91, R14, 0x28, RZ ;  /* 0x000000280e5b7824 */ /* 0x000fe200078e02ff */
[----:B0-----:R-:W-:Y:S01]  /*3db0*/  IADD3 R134, P4, R89, R16, RZ ;  /* 0x0000001059867210 */ /* 0x001fe20007f9e0ff */
[----:B------:R0:W2:Y:S01]  /*3dc0*/  @P2 LDG.E.U8 R207, desc[UR14][R132.64] ;  /* 0x0000000e84cf2981 */ /* 0x0000a2000c1e1100 */
[----:B------:R-:W-:Y:S02]  /*3dd0*/  PRMT R209, RZ, 0x7610, R209 ;  /* 0x00007610ffd17816 */ /* 0x000fe400000000d1 */
        /* <DEDUP_REMOVED lines=19> */
[----:B------:R-:W-:Y:S02]  /*3f10*/  PRMT R217, RZ, 0x7610, R217 ;  /* 0x00007610ffd97816 */ /* 0x000fe400000000d9 */
[-C--:B------:R-:W-:Y:S01]  /*3f20*/  LEA.HI.X.SX32 R137, R91, R21.reuse, 0x1, P4 ;  /* 0x000000155b897211 */ /* 0x080fe200020f0eff */
[C---:B------:R-:W-:Y:S01]  /*3f30*/  IMAD R91, R14.reuse, 0x2c, RZ ;  /* 0x0000002c0e5b7824 */ /* 0x040fe200078e02ff */
[----:B------:R1:W2:Y:S01]  /*3f40*/  @P1 LDG.E.U8 R215, desc[UR14][R132.64] ;  /* 0x0000000e84d71981 */ /* 0x0002a2000c1e1100 */
[C---:B0-----:R-:W-:Y:S02]  /*3f50*/  IADD3 R134, P4, R89.reuse, R16, RZ ;  /* 0x0000001059867210 */ /* 0x041fe40007f9e0ff */
[----:B------:R-:W-:Y:S01]  /*3f60*/  PRMT R219, RZ, 0x7610, R219 ;  /* 0x00007610ffdb7816 */ /* 0x000fe200000000db */
[----:B------:R0:W2:Y:S01]  /*3f70*/  @P3 LDG.E.U8 R217, desc[UR14][R138.64] ;  /* 0x0000000e8ad93981 */ /* 0x0000a2000c1e1100 */
[----:B------:R-:W-:Y:S01]  /*3f80*/  LEA.HI.X.SX32 R135, R89, R21, 0x1, P4 ;  /* 0x0000001559877211 */ /* 0x000fe200020f0eff */
[----:B------:R-:W-:Y:S01]  /*3f90*/  IMAD R89, R14, 0x2d, RZ ;  /* 0x0000002d0e597824 */ /* 0x000fe200078e02ff */
[----:B------:R-:W-:-:S02]  /*3fa0*/  ISETP.GT.AND P1, PT, R17, 0x2b, PT ;  /* 0x0000002b1100780c */ /* 0x000fc40003f24270 */
[----:B------:R-:W-:Y:S01]  /*3fb0*/  ISETP.GT.AND P3, PT, R17, 0x2c, PT ;  /* 0x0000002c1100780c */ /* 0x000fe20003f64270 */
[----:B------:R4:W2:Y:S01]  /*3fc0*/  @P2 LDG.E.U8 R219, desc[UR14][R136.64] ;  /* 0x0000000e88db2981 */ /* 0x0008a2000c1e1100 */
[-C--:B-1----:R-:W-:Y:S02]  /*3fd0*/  IADD3 R132, P5, R91, R16.reuse, RZ ;  /* 0x000000105b847210 */ /* 0x082fe40007fbe0ff */
[----:B0-----:R-:W-:Y:S02]  /*3fe0*/  IADD3 R138, P4, R89, R16, RZ ;  /* 0x00000010598a7210 */ /* 0x001fe40007f9e0ff */
[----:B------:R-:W-:Y:S01]  /*3ff0*/  LEA.HI.X.SX32 R133, R91, R21, 0x1, P5 ;  /* 0x000000155b857211 */ /* 0x000fe200028f0eff */
[----:B------:R-:W-:Y:S01]  /*4000*/  IMAD R91, R14, 0x2e, RZ ;  /* 0x0000002e0e5b7824 */ /* 0x000fe200078e02ff */
[----:B------:R-:W-:Y:S02]  /*4010*/  ISETP.GT.AND P2, PT, R17, 0x2d, PT ;  /* 0x0000002d1100780c */ /* 0x000fe40003f44270 */
[----:B------:R-:W-:-:S02]  /*4020*/  PRMT R221, RZ, 0x7610, R221 ;  /* 0x00007610ffdd7816 */ /* 0x000fc400000000dd */
[----:B------:R-:W-:Y:S02]  /*4030*/  PRMT R223, RZ, 0x7610, R223 ;  /* 0x00007610ffdf7816 */ /* 0x000fe400000000df */
[-C--:B------:R-:W-:Y:S01]  /*4040*/  LEA.HI.X.SX32 R139, R89, R21.reuse, 0x1, P4 ;  /* 0x00000015598b7211 */ /* 0x080fe200020f0eff */
[C---:B------:R-:W-:Y:S01]  /*4050*/  IMAD R89, R14.reuse, 0x2f, RZ ;  /* 0x0000002f0e597824 */ /* 0x040fe200078e02ff */
[CC--:B----4-:R-:W-:Y:S01]  /*4060*/  IADD3 R136, P4, R91.reuse, R16.reuse, RZ ;  /* 0x000000105b887210 */ /* 0x0d0fe20007f9e0ff */
[----:B------:R0:W4:Y:S01]  /*4070*/  @P1 LDG.E.U8 R221, desc[UR14][R134.64] ;  /* 0x0000000e86dd1981 */ /* 0x000122000c1e1100 */
[----:B------:R-:W-:Y:S02]  /*4080*/  PRMT R225, RZ, 0x7610, R225 ;  /* 0x00007610ffe17816 */ /* 0x000fe400000000e1 */
[----:B------:R-:W-:Y:S01]  /*4090*/  LEA.HI.X.SX32 R137, R91, R21, 0x1, P4 ;  /* 0x000000155b897211 */ /* 0x000fe200020f0eff */
[----:B------:R1:W4:Y:S01]  /*40a0*/  @P3 LDG.E.U8 R223, desc[UR14][R132.64] ;  /* 0x0000000e84df3981 */ /* 0x000322000c1e1100 */
[C---:B------:R-:W-:Y:S01]  /*40b0*/  ISETP.GT.AND P3, PT, R17.reuse, 0x2f, PT ;  /* 0x0000002f1100780c */ /* 0x040fe20003f64270 */
[----:B------:R-:W-:Y:S01]  /*40c0*/  IMAD R91, R14, 0x30, RZ ;  /* 0x000000300e5b7824 */ /* 0x000fe200078e02ff */
[----:B------:R-:W-:Y:S01]  /*40d0*/  ISETP.GT.AND P1, PT, R17, 0x2e, PT ;  /* 0x0000002e1100780c */ /* 0x000fe20003f24270 */
[----:B------:R5:W4:Y:S01]  /*40e0*/  @P2 LDG.E.U8 R225, desc[UR14][R138.64] ;  /* 0x0000000e8ae12981 */ /* 0x000b22000c1e1100 */
[----:B0-----:R-:W-:-:S02]  /*40f0*/  IADD3 R134, P5, R89, R16, RZ ;  /* 0x0000001059867210 */ /* 0x001fc40007fbe0ff */
[----:B------:R-:W-:Y:S02]  /*4100*/  ISETP.GT.AND P2, PT, R17, 0x30, PT ;  /* 0x000000301100780c */ /* 0x000fe40003f44270 */
[-C--:B------:R-:W-:Y:S01]  /*4110*/  LEA.HI.X.SX32 R135, R89, R21.reuse, 0x1, P5 ;  /* 0x0000001559877211 */ /* 0x080fe200028f0eff */
[C---:B------:R-:W-:Y:S01]  /*4120*/  IMAD R89, R14.reuse, 0x31, RZ ;  /* 0x000000310e597824 */ /* 0x040fe200078e02ff */
[CC--:B-1----:R-:W-:Y:S02]  /*4130*/  IADD3 R132, P4, R91.reuse, R16.reuse, RZ ;  /* 0x000000105b847210 */ /* 0x0c2fe40007f9e0ff */
[----:B------:R-:W-:Y:S02]  /*4140*/  PRMT R229, RZ, 0x7610, R229 ;  /* 0x00007610ffe57816 */ /* 0x000fe400000000e5 */
[----:B------:R-:W-:Y:S02]  /*4150*/  PRMT R227, RZ, 0x7610, R227 ;  /* 0x00007610ffe37816 */ /* 0x000fe400000000e3 */
[----:B------:R-:W-:Y:S01]  /*4160*/  LEA.HI.X.SX32 R133, R91, R21, 0x1, P4 ;  /* 0x000000155b857211 */ /* 0x000fe200020f0eff */
[----:B------:R-:W-:Y:S01]  /*4170*/  IMAD R91, R14, 0x32, RZ ;  /* 0x000000320e5b7824 */ /* 0x000fe200078e02ff */
[----:B-----5:R-:W-:Y:S01]  /*4180*/  IADD3 R138, P4, R89, R16, RZ ;  /* 0x00000010598a7210 */ /* 0x020fe20007f9e0ff */
[----:B------:R-:W5:Y:S01]  /*4190*/  @P3 LDG.E.U8 R229, desc[UR14][R134.64] ;  /* 0x0000000e86e53981 */ /* 0x000f62000c1e1100 */
[----:B------:R-:W-:-:S02]  /*41a0*/  PRMT R231, RZ, 0x7610, R231 ;  /* 0x00007610ffe77816 */ /* 0x000fc400000000e7 */
[----:B------:R-:W-:Y:S01]  /*41b0*/  ISETP.GT.AND P3, PT, R17, 0x32, PT ;  /* 0x000000321100780c */ /* 0x000fe20003f64270 */
[----:B------:R0:W5:Y:S01]  /*41c0*/  @P1 LDG.E.U8 R227, desc[UR14][R136.64] ;  /* 0x0000000e88e31981 */ /* 0x000162000c1e1100 */
[----:B------:R-:W-:Y:S01]  /*41d0*/  LEA.HI.X.SX32 R139, R89, R21, 0x1, P4 ;  /* 0x00000015598b7211 */ /* 0x000fe200020f0eff */
[----:B------:R-:W-:Y:S01]  /*41e0*/  IMAD R89, R14, 0x33, RZ ;  /* 0x000000330e597824 */ /* 0x000fe200078e02ff */
[C---:B------:R-:W-:Y:S01]  /*41f0*/  ISETP.GT.AND P1, PT, R17.reuse, 0x31, PT ;  /* 0x000000311100780c */ /* 0x040fe20003f24270 */
[----:B------:R1:W5:Y:S01]  /*4200*/  @P2 LDG.E.U8 R231, desc[UR14][R132.64] ;  /* 0x0000000e84e72981 */ /* 0x000362000c1e1100 */
[----:B------:R-:W-:Y:S02]  /*4210*/  ISETP.GT.AND P2, PT, R17, 0x33, PT ;  /* 0x000000331100780c */ /* 0x000fe40003f44270 */
[-C--:B0-----:R-:W-:Y:S02]  /*4220*/  IADD3 R136, P5, R91, R16.reuse, RZ ;  /* 0x000000105b887210 */ /* 0x081fe40007fbe0ff */
[----:B------:R-:W-:-:S02]  /*4230*/  IADD3 R134, P4, R89, R16, RZ ;  /* 0x0000001059867210 */ /* 0x000fc40007f9e0ff */
[-C--:B------:R-:W-:Y:S01]  /*4240*/  LEA.HI.X.SX32 R137, R91, R21.reuse, 0x1, P5 ;  /* 0x000000155b897211 */ /* 0x080fe200028f0eff */
[C---:B------:R-:W-:Y:S01]  /*4250*/  IMAD R91, R14.reuse, 0x34, RZ ;  /* 0x000000340e5b7824 */ /* 0x040fe200078e02ff */
[----:B------:R-:W-:Y:S02]  /*4260*/  PRMT R235, RZ, 0x7610, R235 ;  /* 0x00007610ffeb7816 */ /* 0x000fe400000000eb */
[----:B------:R-:W-:Y:S02]  /*4270*/  PRMT R233, RZ, 0x7610, R233 ;  /* 0x00007610ffe97816 */ /* 0x000fe400000000e9 */
[----:B------:R-:W-:Y:S01]  /*4280*/  LEA.HI.X.SX32 R135, R89, R21, 0x1, P4 ;  /* 0x0000001559877211 */ /* 0x000fe200020f0eff */
[----:B------:R-:W-:Y:S01]  /*4290*/  IMAD R89, R14, 0x35, RZ ;  /* 0x000000350e597824 */ /* 0x000fe200078e02ff */
[----:B-1----:R-:W-:Y:S01]  /*42a0*/  IADD3 R132, P4, R91, R16, RZ ;  /* 0x000000105b847210 */ /* 0x002fe20007f9e0ff */
        /* <DEDUP_REMOVED lines=18> */
[----:B------:R-:W4:Y:S01]  /*43d0*/  @P3 LDG.E.U8 R239, desc[UR14][R138.64] ;  /* 0x0000000e8aef3981 */ /* 0x000f22000c1e1100 */
[----:B------:R-:W-:-:S02]  /*43e0*/  PRMT R240, RZ, 0x7610, R240 ;  /* 0x00007610fff07816 */ /* 0x000fc400000000f0 */
[----:B------:R-:W-:Y:S01]  /*43f0*/  ISETP.GT.AND P3, PT, R17, 0x38, PT ;  /* 0x000000381100780c */ /* 0x000fe20003f64270 */
[----:B------:R0:W5:Y:S01]  /*4400*/  @P1 LDG.E.U8 R238, desc[UR14][R132.64] ;  /* 0x0000000e84ee1981 */ /* 0x000162000c1e1100 */
[----:B------:R-:W-:Y:S01]  /*4410*/  LEA.HI.X.SX32 R135, R89, R21, 0x1, P4 ;  /* 0x0000001559877211 */ /* 0x000fe200020f0eff */
[----:B------:R-:W-:Y:S01]  /*4420*/  IMAD R89, R14, 0x39, RZ ;  /* 0x000000390e597824 */ /* 0x000fe200078e02ff */
[C---:B------:R-:W-:Y:S01]  /*4430*/  ISETP.GT.AND P1, PT, R17.reuse, 0x37, PT ;  /* 0x000000371100780c */ /* 0x040fe20003f24270 */
[----:B------:R1:W4:Y:S01]  /*4440*/  @P2 LDG.E.U8 R240, desc[UR14][R136.64] ;  /* 0x0000000e88f02981 */ /* 0x000322000c1e1100 */
[----:B------:R-:W-:Y:S02]  /*4450*/  ISETP.GT.AND P2, PT, R17, 0x39, PT ;  /* 0x000000391100780c */ /* 0x000fe40003f44270 */
[----:B------:R-:W-:Y:S02]  /*4460*/  PRMT R242, RZ, 0x7610, R242 ;  /* 0x00007610fff27816 */ /* 0x000fe400000000f2 */
[----:B0-----:R-:W-:-:S02]  /*4470*/  IADD3 R132, P5, R91, R16, RZ ;  /* 0x000000105b847210 */ /* 0x001fc40007fbe0ff */
[-C--:B------:R-:W-:Y:S02]  /*4480*/  IADD3 R138, P4, R89, R16.reuse, RZ ;  /* 0x00000010598a7210 */ /* 0x080fe40007f9e0ff */
[-C--:B------:R-:W-:Y:S01]  /*4490*/  LEA.HI.X.SX32 R133, R91, R21.reuse, 0x1, P5 ;  /* 0x000000155b857211 */ /* 0x080fe200028f0eff */
[C---:B------:R-:W-:Y:S01]  /*44a0*/  IMAD R91, R14.reuse, 0x3a, RZ ;  /* 0x0000003a0e5b7824 */ /* 0x040fe200078e02ff */
[----:B------:R-:W-:Y:S02]  /*44b0*/  PRMT R241, RZ, 0x7610, R241 ;  /* 0x00007610fff17816 */ /* 0x000fe400000000f1 */
[----:B------:R-:W-:Y:S01]  /*44c0*/  LEA.HI.X.SX32 R139, R89, R21, 0x1, P4 ;  /* 0x00000015598b7211 */ /* 0x000fe200020f0eff */
[----:B------:R-:W4:Y:S01]  /*44d0*/  @P3 LDG.E.U8 R242, desc[UR14][R132.64] ;  /* 0x0000000e84f23981 */ /* 0x000f22000c1e1100 */
[----:B------:R-:W-:Y:S01]  /*44e0*/  PRMT R243, RZ, 0x7610, R243 ;  /* 0x00007610fff37816 */ /* 0x000fe200000000f3 */
[----:B------:R-:W-:Y:S01]  /*44f0*/  IMAD R89, R14, 0x3b, RZ ;  /* 0x0000003b0e597824 */ /* 0x000fe200078e02ff */
[----:B-1----:R-:W-:Y:S01]  /*4500*/  IADD3 R136, P4, R91, R16, RZ ;  /* 0x000000105b887210 */ /* 0x002fe20007f9e0ff */
[----:B------:R0:W4:Y:S01]  /*4510*/  @P1 LDG.E.U8 R241, desc[UR14][R134.64] ;  /* 0x0000000e86f11981 */ /* 0x000122000c1e1100 */
[----:B------:R-:W-:-:S02]  /*4520*/  ISETP.GT.AND P3, PT, R17, 0x3b, PT ;  /* 0x0000003b1100780c */ /* 0x000fc40003f64270 */
[-C--:B------:R-:W-:Y:S01]  /*4530*/  LEA.HI.X.SX32 R137, R91, R21.reuse, 0x1, P4 ;  /* 0x000000155b897211 */ /* 0x080fe200020f0eff */
[----:B------:R1:W4:Y:S01]  /*4540*/  @P2 LDG.E.U8 R243, desc[UR14][R138.64] ;  /* 0x0000000e8af32981 */ /* 0x000322000c1e1100 */
[C---:B------:R-:W-:Y:S01]  /*4550*/  IMAD R91, R14.reuse, 0x3c, RZ ;  /* 0x0000003c0e5b7824 */ /* 0x040fe200078e02ff */
[C---:B------:R-:W-:Y:S02]  /*4560*/  ISETP.GT.AND P1, PT, R17.reuse, 0x3a, PT ;  /* 0x0000003a1100780c */ /* 0x040fe40003f24270 */
[----:B------:R-:W-:Y:S02]  /*4570*/  ISETP.GT.AND P2, PT, R17, 0x3c, PT ;  /* 0x0000003c1100780c */ /* 0x000fe40003f44270 */
[CC--:B0-----:R-:W-:Y:S02]  /*4580*/  IADD3 R134, P5, R89.reuse, R16.reuse, RZ ;  /* 0x0000001059867210 */ /* 0x0c1fe40007fbe0ff */
[----:B------:R-:W-:Y:S02]  /*4590*/  PRMT R245, RZ, 0x7610, R245 ;  /* 0x00007610fff57816 */ /* 0x000fe400000000f5 */
[----:B------:R-:W-:Y:S01]  /*45a0*/  LEA.HI.X.SX32 R135, R89, R21, 0x1, P5 ;  /* 0x0000001559877211 */ /* 0x000fe200028f0eff */
[----:B------:R-:W-:Y:S01]  /*45b0*/  IMAD R89, R14, 0x3d, RZ ;  /* 0x0000003d0e597824 */ /* 0x000fe200078e02ff */
[----:B------:R-:W-:-:S02]  /*45c0*/  IADD3 R132, P4, R91, R16, RZ ;  /* 0x000000105b847210 */ /* 0x000fc40007f9e0ff */
[----:B------:R-:W-:Y:S01]  /*45d0*/  PRMT R244, RZ, 0x7610, R244 ;  /* 0x00007610fff47816 */ /* 0x000fe200000000f4 */
[----:B------:R-:W4:Y:S01]  /*45e0*/  @P3 LDG.E.U8 R245, desc[UR14][R134.64] ;  /* 0x0000000e86f53981 */ /* 0x000f22000c1e1100 */
[----:B------:R-:W-:Y:S02]  /*45f0*/  PRMT R246, RZ, 0x7610, R246 ;  /* 0x00007610fff67816 */ /* 0x000fe400000000f6 */
[-C--:B------:R-:W-:Y:S02]  /*4600*/  LEA.HI.X.SX32 R133, R91, R21.reuse, 0x1, P4 ;  /* 0x000000155b857211 */ /* 0x080fe400020f0eff */
[C---:B-1----:R-:W-:Y:S01]  /*4610*/  IADD3 R138, P3, R89.reuse, R16, RZ ;  /* 0x00000010598a7210 */ /* 0x042fe20007f7e0ff */
[----:B------:R0:W4:Y:S01]  /*4620*/  @P1 LDG.E.U8 R244, desc[UR14][R136.64] ;  /* 0x0000000e88f41981 */ /* 0x000122000c1e1100 */
[C---:B------:R-:W-:Y:S02]  /*4630*/  IMAD R91, R14.reuse, 0x3e, RZ ;  /* 0x0000003e0e5b7824 */ /* 0x040fe400078e02ff */
[----:B------:R-:W-:Y:S01]  /*4640*/  LEA.HI.X.SX32 R139, R89, R21, 0x1, P3 ;  /* 0x00000015598b7211 */ /* 0x000fe200018f0eff */
[----:B------:R1:W4:Y:S01]  /*4650*/  @P2 LDG.E.U8 R246, desc[UR14][R132.64] ;  /* 0x0000000e84f62981 */ /* 0x000322000c1e1100 */
[----:B------:R-:W-:Y:S01]  /*4660*/  IMAD R89, R14, 0x3f, RZ ;  /* 0x0000003f0e597824 */ /* 0x000fe200078e02ff */
[----:B------:R-:W-:-:S02]  /*4670*/  ISETP.GT.AND P1, PT, R17, 0x3d, PT ;  /* 0x0000003d1100780c */ /* 0x000fc40003f24270 */
[C---:B------:R-:W-:Y:S02]  /*4680*/  ISETP.GT.AND P2, PT, R17.reuse, 0x3e, PT ;  /* 0x0000003e1100780c */ /* 0x040fe40003f44270 */
[----:B------:R-:W-:Y:S02]  /*4690*/  ISETP.GT.AND P5, PT, R17, 0x3f, PT ;  /* 0x0000003f1100780c */ /* 0x000fe40003fa4270 */
[-C--:B0-----:R-:W-:Y:S02]  /*46a0*/  IADD3 R136, P4, R91, R16.reuse, RZ ;  /* 0x000000105b887210 */ /* 0x081fe40007f9e0ff */
[----:B------:R-:W-:Y:S02]  /*46b0*/  IADD3 R134, P3, R89, R16, RZ ;  /* 0x0000001059867210 */ /* 0x000fe40007f7e0ff */
[----:B------:R-:W-:Y:S02]  /*46c0*/  PRMT R247, RZ, 0x7610, R247 ;  /* 0x00007610fff77816 */ /* 0x000fe400000000f7 */
[----:B------:R-:W-:-:S02]  /*46d0*/  PRMT R248, RZ, 0x7610, R248 ;  /* 0x00007610fff87816 */ /* 0x000fc400000000f8 */
[----:B------:R-:W-:Y:S02]  /*46e0*/  PRMT R249, RZ, 0x7610, R249 ;  /* 0x00007610fff97816 */ /* 0x000fe400000000f9 */
[-C--:B------:R-:W-:Y:S01]  /*46f0*/  LEA.HI.X.SX32 R137, R91, R21.reuse, 0x1, P4 ;  /* 0x000000155b897211 */ /* 0x080fe200020f0eff */
[----:B------:R0:W4:Y:S01]  /*4700*/  @P1 LDG.E.U8 R247, desc[UR14][R138.64] ;  /* 0x0000000e8af71981 */ /* 0x000122000c1e1100 */
[----:B------:R-:W-:-:S03]  /*4710*/  LEA.HI.X.SX32 R135, R89, R21, 0x1, P3 ;  /* 0x0000001559877211 */ /* 0x000fc600018f0eff */
[----:B------:R3:W4:Y:S04]  /*4720*/  @P2 LDG.E.U8 R248, desc[UR14][R136.64] ;  /* 0x0000000e88f82981 */ /* 0x000728000c1e1100 */
[----:B------:R3:W4:Y:S01]  /*4730*/  @P5 LDG.E.U8 R249, desc[UR14][R134.64] ;  /* 0x0000000e86f95981 */ /* 0x000722000c1e1100 */
[C---:B------:R-:W-:Y:S02]  /*4740*/  IADD3 RZ, P1, R15.reuse, R96, RZ ;  /* 0x000000600fff7210 */ /* 0x040fe40007f3e0ff */
[----:B------:R-:W-:-:S03]  /*4750*/  IADD3 RZ, P2, R15, R100, RZ ;  /* 0x000000640fff7210 */ /* 0x000fc60007f5e0ff */
[----:B-1----:R-:W-:Y:S01]  /*4760*/  IMAD.X R133, R11, 0x1, R18, P1 ;  /* 0x000000010b857824 */ /* 0x002fe200008e0612 */
[C---:B------:R-:W-:Y:S01]  /*4770*/  IADD3 RZ, P1, R15.reuse, R104, RZ ;  /* 0x000000680fff7210 */ /* 0x040fe20007f3e0ff */
[----:B------:R-:W-:Y:S01]  /*4780*/  IMAD.IADD R132, R15, 0x1, R96 ;  /* 0x000000010f847824 */ /* 0x000fe200078e0260 */
[----:B------:R-:W-:Y:S01]  /*4790*/  PRMT R222, RZ, 0x7610, R222 ;  /* 0x00007610ffde7816 */ /* 0x000fe200000000de */
[----:B------:R-:W-:Y:S01]  /*47a0*/  BAR.SYNC.DEFER_BLOCKING 0x0 ;  /* 0x0000000000007b1d */ /* 0x000fe20000010000 */
[C---:B0-----:R-:W-:Y:S02]  /*47b0*/  IMAD.X R139, R11.reuse, 0x1, R20, P2 ;  /* 0x000000010b8b7824 */ /* 0x041fe400010e0614 */
[----:B---3--:R-:W-:Y:S01]  /*47c0*/  IMAD.X R137, R11, 0x1, R22, P1 ;  /* 0x000000010b897824 */ /* 0x008fe200008e0616 */
[C---:B------:R-:W-:Y:S02]  /*47d0*/  IADD3 RZ, P1, R15.reuse, R112, RZ ;  /* 0x000000700fff7210 */ /* 0x040fe40007f3e0ff */
[C---:B------:R-:W-:Y:S01]  /*47e0*/  IADD3 RZ, P2, R15.reuse, R108, RZ ;  /* 0x0000006c0fff7210 */ /* 0x040fe20007f5e0ff */
[C---:B------:R-:W-:Y:S01]  /*47f0*/  IMAD.IADD R136, R15.reuse, 0x1, R104 ;  /* 0x000000010f887824 */ /* 0x040fe200078e0268 */
[----:B------:R-:W-:Y:S01]  /*4800*/  PRMT R91, RZ, 0x7610, R91 ;  /* 0x00007610ff5b7816 */ /* 0x000fe2000000005b */
[----:B------:R-:W-:Y:S01]  /*4810*/  IMAD.IADD R138, R15, 0x1, R100 ;  /* 0x000000010f8a7824 */ /* 0x000fe200078e0264 */
[----:B------:R-:W-:Y:S01]  /*4820*/  PRMT R89, RZ, 0x7610, R89 ;  /* 0x00007610ff597816 */ /* 0x000fe20000000059 */
[----:B------:R-:W-:Y:S01]  /*4830*/  IMAD.X R135, R11, 0x1, R88, P2 ;  /* 0x000000010b877824 */ /* 0x000fe200010e0658 */
[----:B------:R-:W-:-:S02]  /*4840*/  IADD3 RZ, P2, R15, R116, RZ ;  /* 0x000000740fff7210 */ /* 0x000fc40007f5e0ff */
[----:B------:R-:W-:Y:S01]  /*4850*/  PRMT R224, RZ, 0x7610, R224 ;  /* 0x00007610ffe07816 */ /* 0x000fe200000000e0 */
[----:B------:R-:W-:Y:S01]  /*4860*/  IMAD.IADD R134, R15, 0x1, R108 ;  /* 0x000000010f867824 */ /* 0x000fe200078e026c */
[----:B------:R-:W-:Y:S01]  /*4870*/  PRMT R93, RZ, 0x7610, R93 ;  /* 0x00007610ff5d7816 */ /* 0x000fe2000000005d */
[----:B------:R0:W3:Y:S04]  /*4880*/  @!P0 LDG.E.U8 R222, desc[UR14][R132.64] ;  /* 0x0000000e84de8981 */ /* 0x0000e8000c1e1100 */
[----:B------:R1:W3:Y:S04]  /*4890*/  @!P0 LDG.E.U8 R91, desc[UR14][R136.64] ;  /* 0x0000000e885b8981 */ /* 0x0002e8000c1e1100 */
[----:B------:R1:W3:Y:S01]  /*48a0*/  @!P0 LDG.E.U8 R89, desc[UR14][R138.64] ;  /* 0x0000000e8a598981 */ /* 0x0002e2000c1e1100 */
[----:B0-----:R-:W-:Y:S01]  /*48b0*/  IMAD.X R133, R11, 0x1, R90, P1 ;  /* 0x000000010b857824 */ /* 0x001fe200008e065a */
[C---:B------:R-:W-:Y:S01]  /*48c0*/  IADD3 RZ, P1, R15.reuse, R120, RZ ;  /* 0x000000780fff7210 */ /* 0x040fe20007f3e0ff */
[----:B------:R-:W-:Y:S01]  /*48d0*/  IMAD.IADD R132, R15, 0x1, R112 ;  /* 0x000000010f847824 */ /* 0x000fe200078e0270 */
[----:B------:R-:W-:Y:S01]  /*48e0*/  PRMT R95, RZ, 0x7610, R95 ;  /* 0x00007610ff5f7816 */ /* 0x000fe2000000005f */
[----:B------:R0:W3:Y:S02]  /*48f0*/  @!P0 LDG.E.U8 R93, desc[UR14][R134.64] ;  /* 0x0000000e865d8981 */ /* 0x0000e4000c1e1100 */
[----:B-1----:R-:W-:Y:S01]  /*4900*/  IMAD.X R137, R11, 0x1, R92, P1 ;  /* 0x000000010b897824 */ /* 0x002fe200008e065c */
[----:B------:R-:W-:Y:S01]  /*4910*/  IADD3 RZ, P1, R15, R128, RZ ;  /* 0x000000800fff7210 */ /* 0x000fe20007f3e0ff */
[----:B------:R-:W-:Y:S01]  /*4920*/  IMAD.X R139, R11, 0x1, R4, P2 ;  /* 0x000000010b8b7824 */ /* 0x000fe200010e0604 */
[C---:B------:R-:W-:Y:S01]  /*4930*/  IADD3 RZ, P2, R15.reuse, R124, RZ ;  /* 0x0000007c0fff7210 */ /* 0x040fe20007f5e0ff */
[----:B------:R1:W3:Y:S01]  /*4940*/  @!P0 LDG.E.U8 R224, desc[UR14][R132.64] ;  /* 0x0000000e84e08981 */ /* 0x0002e2000c1e1100 */
[C---:B------:R-:W-:Y:S01]  /*4950*/  IMAD.IADD R138, R15.reuse, 0x1, R116 ;  /* 0x000000010f8a7824 */ /* 0x040fe200078e0274 */
[----:B------:R-:W-:Y:S01]  /*4960*/  PRMT R97, RZ, 0x7610, R97 ;  /* 0x00007610ff617816 */ /* 0x000fe20000000061 */
[----:B------:R-:W-:-:S02]  /*4970*/  IMAD.IADD R136, R15, 0x1, R120 ;  /* 0x000000010f887824 */ /* 0x000fc400078e0278 */
[----:B0-----:R-:W-:Y:S01]  /*4980*/  IMAD.X R135, R11, 0x1, R94, P2 ;  /* 0x000000010b877824 */ /* 0x001fe200010e065e */
[----:B------:R-:W-:Y:S01]  /*4990*/  IADD3 RZ, P2, R15, R148, RZ ;  /* 0x000000940fff7210 */ /* 0x000fe20007f5e0ff */
[----:B------:R0:W3:Y:S01]  /*49a0*/  @!P0 LDG.E.U8 R95, desc[UR14][R138.64] ;  /* 0x0000000e8a5f8981 */ /* 0x0000e2000c1e1100 */
[----:B-1----:R-:W-:Y:S01]  /*49b0*/  IMAD.X R133, R11, 0x1, R98, P1 ;  /* 0x000000010b857824 */ /* 0x002fe200008e0662 */
[C---:B------:R-:W-:Y:S02]  /*49c0*/  IADD3 RZ, P1, R15.reuse, R152, RZ ;  /* 0x000000980fff7210 */ /* 0x040fe40007f3e0ff */
[----:B------:R1:W3:Y:S01]  /*49d0*/  @!P0 LDG.E.U8 R97, desc[UR14][R136.64] ;  /* 0x0000000e88618981 */ /* 0x0002e2000c1e1100 */
[----:B------:R-:W-:Y:S01]  /*49e0*/  PRMT R226, RZ, 0x7610, R226 ;  /* 0x00007610ffe27816 */ /* 0x000fe200000000e2 */
[C---:B------:R-:W-:Y:S01]  /*49f0*/  IMAD.IADD R132, R15.reuse, 0x1, R128 ;  /* 0x000000010f847824 */ /* 0x040fe200078e0280 */
[----:B------:R-:W-:Y:S01]  /*4a00*/  PRMT R99, RZ, 0x7610, R99 ;  /* 0x00007610ff637816 */ /* 0x000fe20000000063 */
[----:B------:R-:W-:Y:S01]  /*4a10*/  IMAD.IADD R134, R15, 0x1, R124 ;  /* 0x000000010f867824 */ /* 0x000fe200078e027c */
[----:B------:R-:W-:Y:S01]  /*4a20*/  PRMT R101, RZ, 0x7610, R101 ;  /* 0x00007610ff657816 */ /* 0x000fe20000000065 */
[----:B0-----:R-:W-:Y:S01]  /*4a30*/  IMAD.X R139, R11, 0x1, R106, P1 ;  /* 0x000000010b8b7824 */ /* 0x001fe200008e066a */
[C---:B------:R-:W-:Y:S01]  /*4a40*/  IADD3 RZ, P1, R15.reuse, R160, RZ ;  /* 0x000000a00fff7210 */ /* 0x040fe20007f3e0ff */
[----:B------:R0:W3:Y:S01]  /*4a50*/  @!P0 LDG.E.U8 R226, desc[UR14][R132.64] ;  /* 0x0000000e84e28981 */ /* 0x0000e2000c1e1100 */
[----:B-1----:R-:W-:-:S02]  /*4a60*/  IMAD.IADD R136, R15, 0x1, R148 ;  /* 0x000000010f887824 */ /* 0x002fc400078e0294 */
[----:B------:R-:W-:Y:S01]  /*4a70*/  IMAD.X R137, R11, 0x1, R102, P2 ;  /* 0x000000010b897824 */ /* 0x000fe200010e0666 */
[C---:B------:R-:W-:Y:S01]  /*4a80*/  IADD3 RZ, P2, R15.reuse, R156, RZ ;  /* 0x0000009c0fff7210 */ /* 0x040fe20007f5e0ff */
[----:B------:R1:W3:Y:S01]  /*4a90*/  @!P0 LDG.E.U8 R99, desc[UR14][R134.64] ;  /* 0x0000000e86638981 */ /* 0x0002e2000c1e1100 */
[----:B------:R-:W-:Y:S01]  /*4aa0*/  PRMT R105, RZ, 0x7610, R105 ;  /* 0x00007610ff697816 */ /* 0x000fe20000000069 */
[----:B------:R-:W-:Y:S01]  /*4ab0*/  IMAD.IADD R138, R15, 0x1, R152 ;  /* 0x000000010f8a7824 */ /* 0x000fe200078e0298 */
[----:B------:R-:W-:Y:S01]  /*4ac0*/  PRMT R103, RZ, 0x7610, R103 ;  /* 0x00007610ff677816 */ /* 0x000fe20000000067 */
[----:B------:R1:W3:Y:S01]  /*4ad0*/  @!P0 LDG.E.U8 R101, desc[UR14][R136.64] ;  /* 0x0000000e88658981 */ /* 0x0002e2000c1e1100 */
[----:B0-----:R-:W-:Y:S01]  /*4ae0*/  IMAD.X R133, R11, 0x1, R114, P1 ;  /* 0x000000010b857824 */ /* 0x001fe200008e0672 */
[----:B------:R-:W-:Y:S01]  /*4af0*/  PRMT R228, RZ, 0x7610, R228 ;  /* 0x00007610ffe47816 */ /* 0x000fe200000000e4 */
[C---:B------:R-:W-:Y:S02]  /*4b00*/  IMAD.IADD R132, R15.reuse, 0x1, R160 ;  /* 0x000000010f847824 */ /* 0x040fe400078e02a0 */
[----:B------:R0:W3:Y:S01]  /*4b10*/  @!P0 LDG.E.U8 R103, desc[UR14][R138.64] ;  /* 0x0000000e8a678981 */ /* 0x0000e2000c1e1100 */
[----:B-1----:R-:W-:-:S02]  /*4b20*/  IMAD.IADD R134, R15, 0x1, R156 ;  /* 0x000000010f867824 */ /* 0x002fc400078e029c */
[----:B------:R-:W-:Y:S01]  /*4b30*/  IMAD.X R135, R11, 0x1, R110, P2 ;  /* 0x000000010b877824 */ /* 0x000fe200010e066e */
[----:B------:R-:W3:Y:S01]  /*4b40*/  @!P0 LDG.E.U8 R228, desc[UR14][R132.64] ;  /* 0x0000000e84e48981 */ /* 0x000ee2000c1e1100 */
[----:B------:R-:W-:-:S03]  /*4b50*/  IADD3 R136, P1, R15, R206, RZ ;  /* 0x000000ce0f887210 */ /* 0x000fc60007f3e0ff */
[----:B------:R1:W3:Y:S02]  /*4b60*/  @!P0 LDG.E.U8 R105, desc[UR14][R134.64] ;  /* 0x0000000e86698981 */ /* 0x0002e4000c1e1100 */
[----:B------:R-:W-:Y:S01]  /*4b70*/  IMAD.X R137, R11, 0x1, R202, P1 ;  /* 0x000000010b897824 */ /* 0x000fe200008e06ca */
[C---:B0-----:R-:W-:Y:S02]  /*4b80*/  IADD3 R138, P2, R15.reuse, R208, RZ ;  /* 0x000000d00f8a7210 */ /* 0x041fe40007f5e0ff */
[----:B------:R-:W-:Y:S02]  /*4b90*/  PRMT R109, RZ, 0x7610, R109 ;  /* 0x00007610ff6d7816 */ /* 0x000fe4000000006d */
[----:B-1----:R-:W-:Y:S01]  /*4ba0*/  IADD3 R134, P1, R15, R210, RZ ;  /* 0x000000d20f867210 */ /* 0x002fe20007f3e0ff */
[----:B------:R-:W-:-:S04]  /*4bb0*/  IMAD.X R139, R11, 0x1, R198, P2 ;  /* 0x000000010b8b7824 */ /* 0x000fc800010e06c6 */
[----:B------:R-:W-:Y:S01]  /*4bc0*/  IMAD.X R135, R11, 0x1, R194, P1 ;  /* 0x000000010b877824 */ /* 0x000fe200008e06c2 */
[----:B------:R-:W-:Y:S01]  /*4bd0*/  IADD3 R132, P1, R15, R212, RZ ;  /* 0x000000d40f847210 */ /* 0x000fe20007f3e0ff */
[----:B------:R0:W3:Y:S01]  /*4be0*/  @!P0 LDG.E.U8 R109, desc[UR14][R138.64] ;  /* 0x0000000e8a6d8981 */ /* 0x0000e2000c1e1100 */
[----:B------:R-:W-:Y:S02]  /*4bf0*/  PRMT R111, RZ, 0x7610, R111 ;  /* 0x00007610ff6f7816 */ /* 0x000fe4000000006f */
[----:B------:R-:W-:Y:S01]  /*4c00*/  PRMT R107, RZ, 0x7610, R107 ;  /* 0x00007610ff6b7816 */ /* 0x000fe2000000006b */
[----:B------:R-:W-:Y:S01]  /*4c10*/  IMAD.X R133, R11, 0x1, R190, P1 ;  /* 0x000000010b857824 */ /* 0x000fe200008e06be */
[----:B------:R-:W-:-:S04]  /*4c20*/  PRMT R230, RZ, 0x7610, R230 ;  /* 0x00007610ffe67816 */ /* 0x000fc800000000e6 */
[----:B------:R1:W3:Y:S01]  /*4c30*/  @!P0 LDG.E.U8 R111, desc[UR14][R132.64] ;  /* 0x0000000e846f8981 */ /* 0x0002e2000c1e1100 */
[----:B0-----:R-:W-:-:S03]  /*4c40*/  IADD3 R138, P1, R15, R216, RZ ;  /* 0x000000d80f8a7210 */ /* 0x001fc60007f3e0ff */
[----:B------:R0:W3:Y:S02]  /*4c50*/  @!P0 LDG.E.U8 R107, desc[UR14][R136.64] ;  /* 0x0000000e886b8981 */ /* 0x0000e4000c1e1100 */
[----:B------:R-:W-:Y:S01]  /*4c60*/  IMAD.X R139, R11, 0x1, R182, P1 ;  /* 0x000000010b8b7824 */ /* 0x000fe200008e06b6 */
[----:B------:R-:W-:Y:S01]  /*4c70*/  PRMT R113, RZ, 0x7610, R113 ;  /* 0x00007610ff717816 */ /* 0x000fe20000000071 */
[----:B------:R2:W3:Y:S01]  /*4c80*/  @!P0 LDG.E.U8 R230, desc[UR14][R134.64] ;  /* 0x0000000e86e68981 */ /* 0x0004e2000c1e1100 */
[C---:B-1----:R-:W-:Y:S02]  /*4c90*/  IADD3 R132, P1, R15.reuse, R218, RZ ;  /* 0x000000da0f847210 */ /* 0x042fe40007f3e0ff */
[----:B0-----:R-:W-:-:S03]  /*4ca0*/  IADD3 R136, P2, R15, R214, RZ ;  /* 0x000000d60f887210 */ /* 0x001fc60007f5e0ff */
[----:B------:R-:W-:Y:S01]  /*4cb0*/  IMAD.X R133, R11, 0x1, R178, P1 ;  /* 0x000000010b857824 */ /* 0x000fe200008e06b2 */
[----:B--2---:R-:W-:Y:S01]  /*4cc0*/  IADD3 R134, P1, R15, R204, RZ ;  /* 0x000000cc0f867210 */ /* 0x004fe20007f3e0ff */
[----:B------:R-:W-:Y:S01]  /*4cd0*/  IMAD.X R137, R11, 0x1, R186, P2 ;  /* 0x000000010b897824 */ /* 0x000fe200010e06ba */
[----:B------:R-:W-:-:S03]  /*4ce0*/  PRMT R115, RZ, 0x7610, R115 ;  /* 0x00007610ff737816 */ /* 0x000fc60000000073 */
[----:B------:R-:W-:Y:S01]  /*4cf0*/  IMAD.X R135, R11, 0x1, R174, P1 ;  /* 0x000000010b877824 */ /* 0x000fe200008e06ae */
[----:B------:R0:W2:Y:S01]  /*4d00*/  @!P0 LDG.E.U8 R113, desc[UR14][R136.64] ;  /* 0x0000000e88718981 */ /* 0x0000a2000c1e1100 */
[----:B------:R-:W-:-:S03]  /*4d10*/  PRMT R232, RZ, 0x7610, R232 ;  /* 0x00007610ffe87816 */ /* 0x000fc600000000e8 */
[----:B------:R1:W2:Y:S01]  /*4d20*/  @!P0 LDG.E.U8 R115, desc[UR14][R138.64] ;  /* 0x0000000e8a738981 */ /* 0x0002a2000c1e1100 */
[----:B------:R-:W-:-:S03]  /*4d30*/  PRMT R117, RZ, 0x7610, R117 ;  /* 0x00007610ff757816 */ /* 0x000fc60000000075 */
[----:B------:R1:W2:Y:S01]  /*4d40*/  @!P0 LDG.E.U8 R232, desc[UR14][R132.64] ;  /* 0x0000000e84e88981 */ /* 0x0002a2000c1e1100 */
[----:B0-----:R-:W-:-:S03]  /*4d50*/  IADD3 R136, P1, R15, R200, RZ ;  /* 0x000000c80f887210 */ /* 0x001fc60007f3e0ff */
[----:B------:R0:W2:Y:S02]  /*4d60*/  @!P0 LDG.E.U8 R117, desc[UR14][R134.64] ;  /* 0x0000000e86758981 */ /* 0x0000a4000c1e1100 */
[----:B------:R-:W-:Y:S01]  /*4d70*/  IMAD.X R137, R11, 0x1, R170, P1 ;  /* 0x000000010b897824 */ /* 0x000fe200008e06aa */
[----:B-1----:R-:W-:-:S05]  /*4d80*/  IADD3 R138, P1, R15, R196, RZ ;  /* 0x000000c40f8a7210 */ /* 0x002fca0007f3e0ff */
[----:B------:R-:W-:Y:S01]  /*4d90*/  IMAD.X R139, R11, 0x1, R166, P1 ;  /* 0x000000010b8b7824 */ /* 0x000fe200008e06a6 */
[----:B------:R-:W-:Y:S02]  /*4da0*/  IADD3 R132, P1, R15, R192, RZ ;  /* 0x000000c00f847210 */ /* 0x000fe40007f3e0ff */
[----:B------:R-:W-:-:S03]  /*4db0*/  PRMT R119, RZ, 0x7610, R119 ;  /* 0x00007610ff777816 */ /* 0x000fc60000000077 */
[----:B------:R-:W-:Y:S01]  /*4dc0*/  IMAD.X R133, R11, 0x1, R162, P1 ;  /* 0x000000010b857824 */ /* 0x000fe200008e06a2 */
[----:B0-----:R-:W-:Y:S02]  /*4dd0*/  IADD3 R134, P1, R15, R188, RZ ;  /* 0x000000bc0f867210 */ /* 0x001fe40007f3e0ff */
[----:B------:R0:W2:Y:S01]  /*4de0*/  @!P0 LDG.E.U8 R119, desc[UR14][R136.64] ;  /* 0x0000000e88778981 */ /* 0x0000a2000c1e1100 */
[----:B------:R-:W-:Y:S02]  /*4df0*/  PRMT R121, RZ, 0x7610, R121 ;  /* 0x00007610ff797816 */ /* 0x000fe40000000079 */
[----:B------:R-:W-:Y:S01]  /*4e00*/  IMAD.X R135, R11, 0x1, R158, P1 ;  /* 0x000000010b877824 */ /* 0x000fe200008e069e */
[----:B------:R-:W-:-:S03]  /*4e10*/  PRMT R234, RZ, 0x7610, R234 ;  /* 0x00007610ffea7816 */ /* 0x000fc600000000ea */
[----:B------:R1:W2:Y:S01]  /*4e20*/  @!P0 LDG.E.U8 R121, desc[UR14][R138.64] ;  /* 0x0000000e8a798981 */ /* 0x0002a2000c1e1100 */
[----:B0-----:R-:W-:-:S03]  /*4e30*/  IADD3 R136, P1, R15, R184, RZ ;  /* 0x000000b80f887210 */ /* 0x001fc60007f3e0ff */
[----:B------:R0:W2:Y:S02]  /*4e40*/  @!P0 LDG.E.U8 R234, desc[UR14][R132.64] ;  /* 0x0000000e84ea8981 */ /* 0x0000a4000c1e1100 */
[----:B------:R-:W-:Y:S01]  /*4e50*/  IMAD.X R137, R11, 0x1, R154, P1 ;  /* 0x000000010b897824 */ /* 0x000fe200008e069a */
[----:B-1----:R-:W-:Y:S02]  /*4e60*/  IADD3 R138, P1, R15, R180, RZ ;  /* 0x000000b40f8a7210 */ /* 0x002fe40007f3e0ff */
        /* <DEDUP_REMOVED lines=15> */
[----:B------:R0:W2:Y:S03]  /*4f60*/  @!P0 LDG.E.U8 R236, desc[UR14][R132.64] ;  /* 0x0000000e84ec8981 */ /* 0x0000a6000c1e1100 */
[----:B------:R-:W-:Y:S01]  /*4f70*/  IMAD.X R139, R11, 0x1, R126, P1 ;  /* 0x000000010b8b7824 */ /* 0x000fe200008e067e */
[----:B------:R-:W-:Y:S02]  /*4f80*/  PRMT R131, RZ, 0x7610, R131 ;  /* 0x00007610ff837816 */ /* 0x000fe40000000083 */
[----:B------:R-:W-:Y:S02]  /*4f90*/  PRMT R129, RZ, 0x7610, R129 ;  /* 0x00007610ff817816 */ /* 0x000fe40000000081 */
[----:B0-----:R-:W-:-:S02]  /*4fa0*/  IADD3 R132, P1, R15, R12, RZ ;  /* 0x0000000c0f847210 */ /* 0x001fc40007f3e0ff */
[----:B------:R-:W2:Y:S01]  /*4fb0*/  @!P0 LDG.E.U8 R131, desc[UR14][R136.64] ;  /* 0x0000000e88838981 */ /* 0x000ea2000c1e1100 */
[----:B------:R-:W-:Y:S02]  /*4fc0*/  PRMT R149, RZ, 0x7610, R149 ;  /* 0x00007610ff957816 */ /* 0x000fe40000000095 */
[----:B------:R-:W-:Y:S01]  /*4fd0*/  PRMT R151, RZ, 0x7610, R151 ;  /* 0x00007610ff977816 */ /* 0x000fe20000000097 */
[----:B------:R-:W-:Y:S01]  /*4fe0*/  IMAD.X R133, R11, 0x1, R220, P1 ;  /* 0x000000010b857824 */ /* 0x000fe200008e06dc */
[----:B------:R0:W2:Y:S04]  /*4ff0*/  @!P0 LDG.E.U8 R129, desc[UR14][R134.64] ;  /* 0x0000000e86818981 */ /* 0x0000a8000c1e1100 */
[----:B------:R1:W2:Y:S04]  /*5000*/  @!P0 LDG.E.U8 R149, desc[UR14][R138.64] ;  /* 0x0000000e8a958981 */ /* 0x0002a8000c1e1100 */
[----:B------:R5:W2:Y:S01]  /*5010*/  @!P0 LDG.E.U8 R151, desc[UR14][R132.64] ;  /* 0x0000000e84978981 */ /* 0x000aa2000c1e1100 */
[----:B------:R-:W-:-:S02]  /*5020*/  LOP3.LUT R140, R140, 0xffff, RZ, 0xc0, !PT ;  /* 0x0000ffff8c8c7812 */ /* 0x000fc400078ec0ff */
[----:B0-----:R-:W-:Y:S02]  /*5030*/  LOP3.LUT R135, R250, 0xffff, RZ, 0xc0, !PT ;  /* 0x0000fffffa877812 */ /* 0x001fe400078ec0ff */
[----:B------:R-:W-:Y:S02]  /*5040*/  LOP3.LUT R144, R144, 0xffff, RZ, 0xc0, !PT ;  /* 0x0000ffff90907812 */ /* 0x000fe400078ec0ff */
[----:B------:R-:W-:Y:S02]  /*5050*/  PRMT R140, R140, 0x3340, R135 ;  /* 0x000033408c8c7816 */ /* 0x000fe40000000087 */
[----:B------:R-:W-:Y:S02]  /*5060*/  LOP3.LUT R135, R143, 0xffff, RZ, 0xc0, !PT ;  /* 0x0000ffff8f877812 */ /* 0x000fe400078ec0ff */
[----:B------:R-:W-:Y:S02]  /*5070*/  LOP3.LUT R134, R145, 0xffff, RZ, 0xc0, !PT ;  /* 0x0000ffff91867812 */ /* 0x000fe400078ec0ff */
[----:B------:R-:W-:-:S02]  /*5080*/  LOP3.LUT R137, R146, 0xffff, RZ, 0xc0, !PT ;  /* 0x0000ffff92897812 */ /* 0x000fc400078ec0ff */
[----:B------:R-:W-:Y:S02]  /*5090*/  PRMT R135, R135, 0x3340, R144 ;  /* 0x0000334087877816 */ /* 0x000fe40000000090 */
[----:B------:R-:W-:Y:S02]  /*50a0*/  PRMT R134, R134, 0x3340, R137 ;  /* 0x0000334086867816 */ /* 0x000fe40000000089 */
[----:B------:R-:W-:Y:S02]  /*50b0*/  LOP3.LUT R143, R163, 0xffff, RZ, 0xc0, !PT ;  /* 0x0000ffffa38f7812 */ /* 0x000fe400078ec0ff */
[----:B-1----:R-:W-:Y:S02]  /*50c0*/  LOP3.LUT R138, R165, 0xffff, RZ, 0xc0, !PT ;  /* 0x0000ffffa58a7812 */ /* 0x002fe400078ec0ff */
[----:B------:R-:W-:Y:S02]  /*50d0*/  LOP3.LUT R137, R171, 0xffff, RZ, 0xc0, !PT ;  /* 0x0000ffffab897812 */ /* 0x000fe400078ec0ff */
[----:B------:R-:W-:-:S02]  /*50e0*/  LOP3.LUT R144, R173, 0xffff, RZ, 0xc0, !PT ;  /* 0x0000ffffad907812 */ /* 0x000fc400078ec0ff */
[----:B------:R-:W-:Y:S02]  /*50f0*/  LOP3.LUT R147, R147, 0xffff, RZ, 0xc0, !PT ;  /* 0x0000ffff93937812 */ /* 0x000fe400078ec0ff */
[----:B-----5:R-:W-:Y:S02]  /*5100*/  LOP3.LUT R132, R153, 0xffff, RZ, 0xc0, !PT ;  /* 0x0000ffff99847812 */ /* 0x020fe400078ec0ff */
[----:B------:R-:W-:Y:S02]  /*5110*/  LOP3.LUT R145, R183, 0xffff, RZ, 0xc0, !PT ;  /* 0x0000ffffb7917812 */ /* 0x000fe400078ec0ff */
[----:B------:R-:W-:Y:S02]  /*5120*/  LOP3.LUT R250, R185, 0xffff, RZ, 0xc0, !PT ;  /* 0x0000ffffb9fa7812 */ /* 0x000fe400078ec0ff */
[----:B------:R-:W-:Y:S02]  /*5130*/  LOP3.LUT R155, R155, 0xffff, RZ, 0xc0, !PT ;  /* 0x0000ffff9b9b7812 */ /* 0x000fe400078ec0ff */
[----:B------:R-:W-:-:S02]  /*5140*/  LOP3.LUT R136, R157, 0xffff, RZ, 0xc0, !PT ;  /* 0x0000ffff9d887812 */ /* 0x000fc400078ec0ff */
[----:B------:R-:W-:Y:S02]  /*5150*/  PRMT R143, R143, 0x3340, R138 ;  /* 0x000033408f8f7816 */ /* 0x000fe4000000008a */
[----:B------:R-:W-:Y:S02]  /*5160*/  LOP3.LUT R138, R167, 0xffff, RZ, 0xc0, !PT ;  /* 0x0000ffffa78a7812 */ /* 0x000fe400078ec0ff */
[----:B------:R-:W-:Y:S02]  /*5170*/  LOP3.LUT R169, R169, 0xffff, RZ, 0xc0, !PT ;  /* 0x0000ffffa9a97812 */ /* 0x000fe400078ec0ff */
[----:B------:R-:W-:Y:S02]  /*5180*/  PRMT R137, R137, 0x3340, R144 ;  /* 0x0000334089897816 */ /* 0x000fe40000000090 */
[----:B------:R-:W-:Y:S02]  /*5190*/  LOP3.LUT R139, R175, 0xffff, RZ, 0xc0, !PT ;  /* 0x0000ffffaf8b7812 */ /* 0x000fe400078ec0ff */
[----:B------:R-:W-:-:S02]  /*51a0*/  LOP3.LUT R144, R177, 0xffff, RZ, 0xc0, !PT ;  /* 0x0000ffffb1907812 */ /* 0x000fc400078ec0ff */
[----:B------:R-:W-:Y:S02]  /*51b0*/  PRMT R133, R147, 0x3340, R132 ;  /* 0x0000334093857816 */ /* 0x000fe40000000084 */
[----:B------:R-:W-:Y:S02]  /*51c0*/  LOP3.LUT R179, R179, 0xffff, RZ, 0xc0, !PT ;  /* 0x0000ffffb3b37812 */ /* 0x000fe400078ec0ff */
[----:B------:R-:W-:Y:S02]  /*51d0*/  LOP3.LUT R146, R181, 0xffff, RZ, 0xc0, !PT ;  /* 0x0000ffffb5927812 */ /* 0x000fe400078ec0ff */
[----:B------:R-:W-:Y:S02]  /*51e0*/  PRMT R145, R145, 0x3340, R250 ;  /* 0x0000334091917816 */ /* 0x000fe400000000fa */
[----:B------:R-:W-:Y:S02]  /*51f0*/  PRMT R132, R155, 0x3340, R136 ;  /* 0x000033409b847816 */ /* 0x000fe40000000088 */
[----:B------:R-:W-:-:S02]  /*5200*/  LOP3.LUT R147, R191, 0xffff, RZ, 0xc0, !PT ;  /* 0x0000ffffbf937812 */ /* 0x000fc400078ec0ff */
[----:B------:R-:W-:Y:S02]  /*5210*/  LOP3.LUT R250, R193, 0xffff, RZ, 0xc0, !PT ;  /* 0x0000ffffc1fa7812 */ /* 0x000fe400078ec0ff */
[----:B------:R-:W-:Y:S02]  /*5220*/  LOP3.LUT R136, R159, 0xffff, RZ, 0xc0, !PT ;  /* 0x0000ffff9f887812 */ /* 0x000fe400078ec0ff */
[----:B------:R-:W-:Y:S02]  /*5230*/  LOP3.LUT R161, R161, 0xffff, RZ, 0xc0, !PT ;  /* 0x0000ffffa1a17812 */ /* 0x000fe400078ec0ff */
[----:B------:R-:W-:Y:S02]  /*5240*/  PRMT R138, R138, 0x3340, R169 ;  /* 0x000033408a8a7816 */ /* 0x000fe400000000a9 */
[----:B------:R-:W-:Y:S02]  /*5250*/  LOP3.LUT R195, R195, 0xffff, RZ, 0xc0, !PT ;  /* 0x0000ffffc3c37812 */ /* 0x000fe400078ec0ff */
[----:B------:R-:W-:-:S02]  /*5260*/  LOP3.LUT R252, R197, 0xffff, RZ, 0xc0, !PT ;  /* 0x0000ffffc5fc7812 */ /* 0x000fc400078ec0ff */
[----:B------:R-:W-:Y:S02]  /*5270*/  PRMT R139, R139, 0x3340, R144 ;  /* 0x000033408b8b7816 */ /* 0x000fe40000000090 */
[----:B------:R-:W-:Y:S02]  /*5280*/  LOP3.LUT R169, R238, 0xffff, RZ, 0xc0, !PT ;  /* 0x0000ffffeea97812 */ /* 0x000fe400078ec0ff */
[----:B----4-:R-:W-:Y:S02]  /*5290*/  LOP3.LUT R239, R239, 0xffff, RZ, 0xc0, !PT ;  /* 0x0000ffffefef7812 */ /* 0x010fe400078ec0ff */
[----:B------:R-:W-:Y:S02]  /*52a0*/  PRMT R144, R179, 0x3340, R146 ;  /* 0x00003340b3907816 */ /* 0x000fe40000000092 */
[----:B------:R-:W-:Y:S02]  /*52b0*/  LOP3.LUT R142, R142, 0xffff, RZ, 0xc0, !PT ;  /* 0x0000ffff8e8e7812 */ /* 0x000fe400078ec0ff */
[----:B------:R-:W-:-:S02]  /*52c0*/  LOP3.LUT R141, R141, 0xffff, RZ, 0xc0, !PT ;  /* 0x0000ffff8d8d7812 */ /* 0x000fc400078ec0ff */
[----:B------:R-:W-:Y:S02]  /*52d0*/  LOP3.LUT R146, R187, 0xffff, RZ, 0xc0, !PT ;  /* 0x0000ffffbb927812 */ /* 0x000fe400078ec0ff */
[----:B------:R-:W-:Y:S02]  /*52e0*/  LOP3.LUT R189, R189, 0xffff, RZ, 0xc0, !PT ;  /* 0x0000ffffbdbd7812 */ /* 0x000fe400078ec0ff */
[----:B------:R-:W-:Y:S02]  /*52f0*/  PRMT R147, R147, 0x3340, R250 ;  /* 0x0000334093937816 */ /* 0x000fe400000000fa */
[----:B------:R-:W-:Y:S02]  /*5300*/  PRMT R136, R136, 0x3340, R161 ;  /* 0x0000334088887816 */ /* 0x000fe400000000a1 */
[----:B------:R-:W-:Y:S02]  /*5310*/  PRMT R250, R195, 0x3340, R252 ;  /* 0x00003340c3fa7816 */ /* 0x000fe400000000fc */
[----:B------:R-:W-:-:S02]  /*5320*/  LOP3.LUT R153, R199, 0xffff, RZ, 0xc0, !PT ;  /* 0x0000ffffc7997812 */ /* 0x000fc400078ec0ff */
[----:B------:R-:W-:Y:S02]  /*5330*/  LOP3.LUT R201, R201, 0xffff, RZ, 0xc0, !PT ;  /* 0x0000ffffc9c97812 */ /* 0x000fe400078ec0ff */
[----:B------:R-:W-:Y:S02]  /*5340*/  LOP3.LUT R203, R203, 0xffff, RZ, 0xc0, !PT ;  /* 0x0000ffffcbcb7812 */ /* 0x000fe400078ec0ff */
[----:B------:R-:W-:Y:S02]  /*5350*/  LOP3.LUT R252, R205, 0xffff, RZ, 0xc0, !PT ;  /* 0x0000ffffcdfc7812 */ /* 0x000fe400078ec0ff */
[----:B------:R-:W-:Y:S02]  /*5360*/  LOP3.LUT R155, R207, 0xffff, RZ, 0xc0, !PT ;  /* 0x0000ffffcf9b7812 */ /* 0x000fe400078ec0ff */
[----:B------:R-:W-:Y:S02]  /*5370*/  LOP3.LUT R209, R209, 0xffff, RZ, 0xc0, !PT ;  /* 0x0000ffffd1d17812 */ /* 0x000fe400078ec0ff */
        /* <DEDUP_REMOVED lines=10> */
[----:B------:R-:W-:Y:S02]  /*5420*/  PRMT R239, R169, 0x3340, R239 ;  /* 0x00003340a9ef7816 */ /* 0x000fe400000000ef */
        /* <DEDUP_REMOVED lines=14> */
[----:B------:R-:W-:Y:S02]  /*5510*/  PRMT R169, R142, 0x3340, R141 ;  /* 0x000033408ea97816 */ /* 0x000fe4000000008d */
[----:B------:R-:W-:Y:S02]  /*5520*/  PRMT R146, R146, 0x3340, R189 ;  /* 0x0000334092927816 */ /* 0x000fe400000000bd */
[----:B------:R-:W-:Y:S02]  /*5530*/  PRMT R153, R153, 0x3340, R201 ;  /* 0x0000334099997816 */ /* 0x000fe400000000c9 */
[----:B------:R-:W-:Y:S02]  /*5540*/  PRMT R252, R203, 0x3340, R252 ;  /* 0x00003340cbfc7816 */ /* 0x000fe400000000fc */
[----:B------:R-:W-:Y:S02]  /*5550*/  PRMT R155, R155, 0x3340, R209 ;  /* 0x000033409b9b7816 */ /* 0x000fe400000000d1 */
[----:B------:R-:W-:-:S02]  /*5560*/  PRMT R157, R157, 0x3340, R213 ;  /* 0x000033409d9d7816 */ /* 0x000fc400000000d5 */
        /* <DEDUP_REMOVED lines=22> */
[----:B------:R-:W-:Y:S01]  /*56d0*/  PRMT R139, R163, 0x5410, R165 ;  /* 0x00005410a38b7816 */ /* 0x000fe200000000a5 */
[----:B------:R-:W-:Y:S01]  /*56e0*/  STS.128 [R13+UR12], R140 ;  /* 0x0000008c0d007988 */ /* 0x000fe20008000c0c */
[----:B------:R-:W-:-:S02]  /*56f0*/  PRMT R144, R167, 0x5410, R238 ;  /* 0x00005410a7907816 */ /* 0x000fc400000000ee */
[----:B------:R-:W-:Y:S02]  /*5700*/  PRMT R145, R239, 0x5410, R240 ;  /* 0x00005410ef917816 */ /* 0x000fe400000000f0 */
[----:B------:R-:W-:Y:S02]  /*5710*/  PRMT R146, R242, 0x5410, R245 ;  /* 0x00005410f2927816 */ /* 0x000fe400000000f5 */
[----:B------:R-:W-:Y:S01]  /*5720*/  PRMT R147, R246, 0x5410, R249 ;  /* 0x00005410f6937816 */ /* 0x000fe200000000f9 */
[----:B------:R0:W-:Y:S01]  /*5730*/  STS.128 [R10+UR12], R132 ;  /* 0x000000840a007988 */ /* 0x0001e20008000c0c */
[----:B------:R-:W-:-:S03]  /*5740*/  LOP3.LUT R238, R3, 0x10, RZ, 0x3c, !PT ;  /* 0x0000001003ee7812 */ /* 0x000fc600078e3cff */
[----:B------:R-:W-:Y:S04]  /*5750*/  STS.128 [R9+UR12], R136 ;  /* 0x0000008809007988 */ /* 0x000fe80008000c0c */
[----:B------:R-:W-:Y:S04]  /*5760*/  STS.128 [R8+UR12], R144 ;  /* 0x0000009008007988 */ /* 0x000fe80008000c0c */
[----:B---3--:R-:W-:Y:S01]  /*5770*/  STS.U8 [R3+UR12+0x2000], R222 ;  /* 0x002000de03007988 */ /* 0x008fe2000800000c */
[C---:B0-----:R-:W-:Y:S02]  /*5780*/  LOP3.LUT R132, R3.reuse, 0x20, RZ, 0x3c, !PT ;  /* 0x0000002003847812 */ /* 0x041fe400078e3cff */
[----:B------:R-:W-:Y:S01]  /*5790*/  LOP3.LUT R134, R3, 0x30, RZ, 0x3c, !PT ;  /* 0x0000003003867812 */ /* 0x000fe200078e3cff */
[----:B------:R-:W-:Y:S04]  /*57a0*/  STS.U8 [R3+UR12+0x2200], R224 ;  /* 0x002200e003007988 */ /* 0x000fe8000800000c */
[----:B------:R-:W-:Y:S04]  /*57b0*/  STS.U8 [R3+UR12+0x2400], R226 ;  /* 0x002400e203007988 */ /* 0x000fe8000800000c */
[----:B------:R-:W-:Y:S04]  /*57c0*/  STS.U8 [R3+UR12+0x2600], R228 ;  /* 0x002600e403007988 */ /* 0x000fe8000800000c */
[----:B------:R-:W-:Y:S04]  /*57d0*/  STS.U8 [R3+UR12+0x2e00], R230 ;  /* 0x002e00e603007988 */ /* 0x000fe8000800000c */
[----:B--2---:R-:W-:Y:S04]  /*57e0*/  STS.U8 [R3+UR12+0x2c00], R232 ;  /* 0x002c00e803007988 */ /* 0x004fe8000800000c */
[----:B------:R-:W-:Y:S04]  /*57f0*/  STS.U8 [R3+UR12+0x2a00], R234 ;  /* 0x002a00ea03007988 */ /* 0x000fe8000800000c */
[----:B------:R-:W-:Y:S04]  /*5800*/  STS.U8 [R3+UR12+0x2800], R236 ;  /* 0x002800ec03007988 */ /* 0x000fe8000800000c */
[----:B------:R0:W-:Y:S04]  /*5810*/  STS.U8 [R238+UR12+0x2080], R89 ;  /* 0x00208059ee007988 */ /* 0x0001e8000800000c */
        /* <DEDUP_REMOVED lines=22> */
[----:B------:R1:W-:Y:S01]  /*5980*/  STS.U8 [R134+UR12+0x2f80], R151 ;  /* 0x002f809786007988 */ /* 0x0003e2000800000c */
[----:B------:R2:W-:Y:S06]  /*5990*/  MEMBAR.ALL.CTA ;  /* 0x0000000000007992 */ /* 0x0005ec0000008000 */
[----:B--2---:R-:W2:Y:S01]  /*59a0*/  FENCE.VIEW.ASYNC.S ;  /* 0x00000000000073c6 */ /* 0x004ea20000000000 */
[----:B------:R-:W-:Y:S01]  /*59b0*/  R2UR UR4, R19 ;  /* 0x00000000130472ca */ /* 0x000fe200000e0000 */
[----:B--2---:R-:W-:Y:S06]  /*59c0*/  BAR.SYNC.DEFER_BLOCKING 0x0 ;  /* 0x0000000000007b1d */ /* 0x004fec0000010000 */
[----:B------:R-:W-:Y:S01]  /*59d0*/  UMOV UR5, 0x80000020 ;  /* 0x8000002000057882 */ /* 0x000fe20000000000 */
[----:B------:R-:W-:-:S06]  /*59e0*/  WARPGROUP.ARRIVE ;  /* 0x00000000000079c5 */ /* 0x000fcc0000000000 */
[----:B------:R-:W-:Y:S01]  /*59f0*/  QGMMA.64x64x32.F32.E5M2.E5M2 R56, gdesc[UR4], R56 ;  /* 0x00e00000043879f3 */ /* 0x000fe20008703838 */
[----:B------:R-:W-:Y:S01]  /*5a00*/  UMOV UR18, UR6 ;  /* 0x0000000600127c82 */ /* 0x000fe20008000000 */
[----:B------:R-:W-:Y:S02]  /*5a10*/  UMOV UR19, UR7 ;  /* 0x0000000700137c82 */ /* 0x000fe40008000000 */
[----:B------:R-:W-:Y:S04]  /*5a20*/  QGMMA.64x64x32.F32.E5M2.E5M2 R56, gdesc[UR8], R56 ;  /* 0x00e00000083879f3 */ /* 0x000fe80008703838 */
[----:B------:R-:W-:Y:S01]  /*5a30*/  QGMMA.64x64x32.F32.E5M2.E5M2 R24, gdesc[UR16], R24 ;  /* 0x00e00000101879f3 */ /* 0x000fe20008703818 */
[----:B------:R-:W-:Y:S01]  /*5a40*/  UMOV UR22, UR10 ;  /* 0x0000000a00167c82 */ /* 0x000fe20008000000 */
[----:B------:R-:W-:Y:S01]  /*5a50*/  UMOV UR23, UR11 ;  /* 0x0000000b00177c82 */ /* 0x000fe20008000000 */
[----:B------:R-:W-:-:S02]  /*5a60*/  USHF.R.S32.HI UR4, URZ, 0x1f, UR13 ;  /* 0x0000001f3f047899 */ /* 0x000fc4000801140d */
[----:B------:R-:W-:Y:S01]  /*5a70*/  IADD3 R212, P1, R212, UR13, RZ ;  /* 0x0000000dd4d47c10 */ /* 0x000fe2000ff3e0ff */
[----:B0-----:R-:W-:-:S03]  /*5a80*/  IMAD.SHL.U32 R89, R14, 0x40, RZ ;  /* 0x000000400e597824 */ /* 0x001fc600078e00ff */
[----:B------:R-:W-:Y:S02]  /*5a90*/  IADD3.X R190, R190, UR4, RZ, P1, !PT ;  /* 0x00000004bebe7c10 */ /* 0x000fe40008ffe4ff */
[----:B------:R-:W-:Y:S02]  /*5aa0*/  IADD3 R192, P1, R192, UR13, RZ ;  /* 0x0000000dc0c07c10 */ /* 0x000fe4000ff3e0ff */
[----:B------:R-:W-:Y:S02]  /*5ab0*/  IADD3 R16, P0, R89, R16, RZ ;  /* 0x0000001059107210 */ /* 0x000fe40007f1e0ff */
[----:B------:R-:W-:Y:S02]  /*5ac0*/  IADD3 R12, P5, R12, UR13, RZ ;  /* 0x0000000d0c0c7c10 */ /* 0x000fe4000ffbe0ff */
[----:B------:R-:W-:Y:S02]  /*5ad0*/  IADD3 R206, P4, R206, UR13, RZ ;  /* 0x0000000dcece7c10 */ /* 0x000fe4000ff9e0ff */
[----:B------:R-:W-:-:S02]  /*5ae0*/  IADD3 R208, P3, R208, UR13, RZ ;  /* 0x0000000dd0d07c10 */ /* 0x000fc4000ff7e0ff */
[----:B------:R-:W-:Y:S02]  /*5af0*/  IADD3 R210, P2, R210, UR13, RZ ;  /* 0x0000000dd2d27c10 */ /* 0x000fe4000ff5e0ff */
[----:B------:R-:W-:Y:S01]  /*5b00*/  IADD3.X R162, R162, UR4, RZ, P1, !PT ;  /* 0x00000004a2a27c10 */ /* 0x000fe20008ffe4ff */
[----:B------:R-:W-:Y:S01]  /*5b10*/  QGMMA.64x64x32.F32.E5M2.E5M2 R24, gdesc[UR20], R24, gsb0 ;  /* 0x00e00000141879f3 */ /* 0x000fe20008003818 */
[----:B------:R-:W-:Y:S02]  /*5b20*/  IADD3 R164, P1, R164, UR13, RZ ;  /* 0x0000000da4a47c10 */ /* 0x000fe4000ff3e0ff */
[----:B------:R-:W-:Y:S02]  /*5b30*/  LEA.HI.X.SX32 R21, R89, R21, 0x1, P0 ;  /* 0x0000001559157211 */ /* 0x000fe400000f0eff */
[----:B------:R-:W-:Y:S02]  /*5b40*/  IADD3.X R220, R220, UR4, RZ, P5, !PT ;  /* 0x00000004dcdc7c10 */ /* 0x000fe4000affe4ff */
[----:B------:R-:W-:-:S02]  /*5b50*/  IADD3.X R202, R202, UR4, RZ, P4, !PT ;  /* 0x00000004caca7c10 */ /* 0x000fc4000a7fe4ff */
[----:B------:R-:W-:Y:S02]  /*5b60*/  IADD3.X R198, R198, UR4, RZ, P3, !PT ;  /* 0x00000004c6c67c10 */ /* 0x000fe40009ffe4ff */
[----:B------:R-:W-:Y:S02]  /*5b70*/  IADD3.X R194, R194, UR4, RZ, P2, !PT ;  /* 0x00000004c2c27c10 */ /* 0x000fe400097fe4ff */
[----:B------:R-:W-:Y:S02]  /*5b80*/  IADD3 R214, P0, R214, UR13, RZ ;  /* 0x0000000dd6d67c10 */ /* 0x000fe4000ff1e0ff */
[----:B------:R-:W-:Y:S02]  /*5b90*/  IADD3 R216, P6, R216, UR13, RZ ;  /* 0x0000000dd8d87c10 */ /* 0x000fe4000ffde0ff */
[----:B------:R-:W-:Y:S02]  /*5ba0*/  IADD3 R218, P5, R218, UR13, RZ ;  /* 0x0000000ddada7c10 */ /* 0x000fe4000ffbe0ff */
[----:B------:R-:W-:-:S02]  /*5bb0*/  IADD3 R204, P4, R204, UR13, RZ ;  /* 0x0000000dcccc7c10 */ /* 0x000fc4000ff9e0ff */
[----:B------:R-:W-:Y:S02]  /*5bc0*/  IADD3 R200, P3, R200, UR13, RZ ;  /* 0x0000000dc8c87c10 */ /* 0x000fe4000ff7e0ff */
[----:B------:R-:W-:Y:S01]  /*5bd0*/  IADD3 R196, P2, R196, UR13, RZ ;  /* 0x0000000dc4c47c10 */ /* 0x000fe2000ff5e0ff */
[----:B------:R-:W-:Y:S01]  /*5be0*/  VIADD R23, R23, 0xffffffff ;  /* 0xffffffff17177836 */ /* 0x000fe20000000000 */
[----:B------:R-:W-:Y:S02]  /*5bf0*/  IADD3.X R118, R118, UR4, RZ, P1, !PT ;  /* 0x0000000476767c10 */ /* 0x000fe40008ffe4ff */
[----:B------:R-:W-:Y:S02]  /*5c00*/  IADD3 R120, P1, R120, UR13, RZ ;  /* 0x0000000d78787c10 */ /* 0x000fe4000ff3e0ff */
[----:B------:R-:W-:Y:S02]  /*5c10*/  IADD3.X R186, R186, UR4, RZ, P0, !PT ;  /* 0x00000004baba7c10 */ /* 0x000fe400087fe4ff */
[----:B------:R-:W-:-:S02]  /*5c20*/  IADD3.X R182, R182, UR4, RZ, P6, !PT ;  /* 0x00000004b6b67c10 */ /* 0x000fc4000b7fe4ff */
[----:B------:R-:W-:Y:S02]  /*5c30*/  IADD3.X R178, R178, UR4, RZ, P5, !PT ;  /* 0x00000004b2b27c10 */ /* 0x000fe4000affe4ff */
[----:B------:R-:W-:Y:S02]  /*5c40*/  IADD3.X R174, R174, UR4, RZ, P4, !PT ;  /* 0x00000004aeae7c10 */ /* 0x000fe4000a7fe4ff */
[----:B------:R-:W-:Y:S02]  /*5c50*/  IADD3.X R170, R170, UR4, RZ, P3, !PT ;  /* 0x00000004aaaa7c10 */ /* 0x000fe40009ffe4ff */
[----:B------:R-:W-:Y:S02]  /*5c60*/  IADD3.X R166, R166, UR4, RZ, P2, !PT ;  /* 0x00000004a6a67c10 */ /* 0x000fe400097fe4ff */
[----:B------:R-:W-:Y:S02]  /*5c70*/  IADD3 R188, P0, R188, UR13, RZ ;  /* 0x0000000dbcbc7c10 */ /* 0x000fe4000ff1e0ff */
[----:B------:R-:W-:-:S02]  /*5c80*/  IADD3 R184, P6, R184, UR13, RZ ;  /* 0x0000000db8b87c10 */ /* 0x000fc4000ffde0ff */
[----:B------:R-:W-:Y:S02]  /*5c90*/  IADD3 R180, P5, R180, UR13, RZ ;  /* 0x0000000db4b47c10 */ /* 0x000fe4000ffbe0ff */
[----:B------:R-:W-:Y:S02]  /*5ca0*/  IADD3 R176, P4, R176, UR13, RZ ;  /* 0x0000000db0b07c10 */ /* 0x000fe4000ff9e0ff */
[----:B------:R-:W-:Y:S02]  /*5cb0*/  IADD3 R172, P3, R172, UR13, RZ ;  /* 0x0000000dacac7c10 */ /* 0x000fe4000ff7e0ff */
[----:B------:R-:W-:Y:S02]  /*5cc0*/  IADD3 R168, P2, R168, UR13, RZ ;  /* 0x0000000da8a87c10 */ /* 0x000fe4000ff5e0ff */
[----:B------:R-:W-:Y:S02]  /*5cd0*/  IADD3.X R92, R92, UR4, RZ, P1, !PT ;  /* 0x000000045c5c7c10 */ /* 0x000fe40008ffe4ff */
[----:B------:R-:W-:-:S02]  /*5ce0*/  ISETP.NE.U32.AND P1, PT, R23, RZ, PT ;  /* 0x000000ff1700720c */ /* 0x000fc40003f25070 */
[----:B------:R-:W-:Y:S02]  /*5cf0*/  IADD3.X R158, R158, UR4, RZ, P0, !PT ;  /* 0x000000049e9e7c10 */ /* 0x000fe400087fe4ff */
[----:B------:R-:W-:Y:S02]  /*5d00*/  IADD3.X R154, R154, UR4, RZ, P6, !PT ;  /* 0x000000049a9a7c10 */ /* 0x000fe4000b7fe4ff */
[----:B------:R-:W-:Y:S02]  /*5d10*/  IADD3.X R150, R150, UR4, RZ, P5, !PT ;  /* 0x0000000496967c10 */ /* 0x000fe4000affe4ff */
[----:B------:R-:W-:Y:S02]  /*5d20*/  IADD3.X R130, R130, UR4, RZ, P4, !PT ;  /* 0x0000000482827c10 */ /* 0x000fe4000a7fe4ff */
[----:B------:R-:W-:Y:S02]  /*5d30*/  IADD3.X R126, R126, UR4, RZ, P3, !PT ;  /* 0x000000047e7e7c10 */ /* 0x000fe40009ffe4ff */
[----:B------:R-:W-:-:S02]  /*5d40*/  IADD3.X R122, R122, UR4, RZ, P2, !PT ;  /* 0x000000047a7a7c10 */ /* 0x000fc400097fe4ff */
[----:B------:R-:W-:Y:S02]  /*5d50*/  IADD3 R160, P0, R160, UR13, RZ ;  /* 0x0000000da0a07c10 */ /* 0x000fe4000ff1e0ff */
[----:B------:R-:W-:Y:S02]  /*5d60*/  IADD3 R156, P6, R156, UR13, RZ ;  /* 0x0000000d9c9c7c10 */ /* 0x000fe4000ffde0ff */
[----:B------:R-:W-:Y:S02]  /*5d70*/  IADD3 R152, P5, R152, UR13, RZ ;  /* 0x0000000d98987c10 */ /* 0x000fe4000ffbe0ff */
[----:B------:R-:W-:Y:S02]  /*5d80*/  IADD3 R148, P4, R148, UR13, RZ ;  /* 0x0000000d94947c10 */ /* 0x000fe4000ff9e0ff */
[----:B------:R-:W-:Y:S02]  /*5d90*/  IADD3 R128, P3, R128, UR13, RZ ;  /* 0x0000000d80807c10 */ /* 0x000fe4000ff7e0ff */
[----:B------:R-:W-:-:S02]  /*5da0*/  IADD3 R124, P2, R124, UR13, RZ ;  /* 0x0000000d7c7c7c10 */ /* 0x000fc4000ff5e0ff */
        /* <DEDUP_REMOVED lines=11> */
[----:B------:R-:W-:Y:S01]  /*5e60*/  IADD3 R96, P2, R96, UR13, RZ ;  /* 0x0000000d60607c10 */ /* 0x000fe2000ff5e0ff */
[----:B------:R-:W-:-:S02]  /*5e70*/  WARPGROUP.DEPBAR.LE gsb0, 0x0 ;  /* 0x00008000000079c5 */ /* 0x000fc40000010000 */
[----:B------:R-:W-:Y:S02]  /*5e80*/  IADD3.X R4, R4, UR4, RZ, P0, !PT ;  /* 0x0000000404047c10 */ /* 0x000fe400087fe4ff */
[----:B------:R-:W-:Y:S02]  /*5e90*/  IADD3.X R90, R90, UR4, RZ, P6, !PT ;  /* 0x000000045a5a7c10 */ /* 0x000fe4000b7fe4ff */
[----:B------:R-:W-:Y:S02]  /*5ea0*/  IADD3.X R88, R88, UR4, RZ, P5, !PT ;  /* 0x0000000458587c10 */ /* 0x000fe4000affe4ff */
[----:B------:R-:W-:Y:S02]  /*5eb0*/  IADD3.X R22, R22, UR4, RZ, P4, !PT ;  /* 0x0000000416167c10 */ /* 0x000fe4000a7fe4ff */
[----:B------:R-:W-:Y:S02]  /*5ec0*/  IADD3.X R20, R20, UR4, RZ, P3, !PT ;  /* 0x0000000414147c10 */ /* 0x000fe40009ffe4ff */
[----:B------:R-:W-:Y:S01]  /*5ed0*/  IADD3.X R18, R18, UR4, RZ, P2, !PT ;  /* 0x0000000412127c10 */ /* 0x000fe200097fe4ff */
[----:B------:R-:W-:Y:S01]  /*5ee0*/  VIADD R17, R17, 0xffffffc0 ;  /* 0xffffffc011117836 */ /* 0x000fe20000000000 */
[----:B-1----:R-:W-:Y:S06]  /*5ef0*/  @P1 BRA `(.L_x_2) ;  /* 0xffffffd000101947 */ /* 0x002fec000383ffff */
.L_x_1:
[----:B------:R-:W-:Y:S01]  /*5f00*/  BAR.SYNC.DEFER_BLOCKING 0x0 ;  /* 0x0000000000007b1d */ /* 0x000fe20000010000 */
[C---:B------:R-:W-:Y:S01]  /*5f10*/  IMAD.SHL.U32 R4, R2.reuse, 0x10, RZ ;  /* 0x0000001002047824 */ /* 0x040fe200078e00ff */
[----:B------:R-:W-:Y:S01]  /*5f20*/  LOP3.LUT R7, R7, 0x300, RZ, 0xc0, !PT ;  /* 0x0000030007077812 */ /* 0x000fe200078ec0ff */
[----:B------:R-:W-:Y:S01]  /*5f30*/  IMAD.SHL.U32 R2, R2, 0x40, RZ ;  /* 0x0000004002027824 */ /* 0x000fe200078e00ff */
[----:B------:R-:W-:Y:S01]  /*5f40*/  F2FP.SATFINITE.E5M2.F32.PACK_AB_MERGE_C R12, R57, R56, RZ ;  /* 0x00000038390c723e */ /* 0x000fe200048060ff */
[----:B------:R-:W-:Y:S01]  /*5f50*/  IMAD.SHL.U32 R0, R0, 0x40, RZ ;  /* 0x0000004000007824 */ /* 0x000fe200078e00ff */
[----:B------:R-:W-:Y:S01]  /*5f60*/  LOP3.LUT R4, R4, 0xf0, RZ, 0xc0, !PT ;  /* 0x000000f004047812 */ /* 0x000fe200078ec0ff */
[----:B------:R-:W-:Y:S01]  /*5f70*/  ULDC.64 UR6, c[0x0][0x228] ;  /* 0x00008a0000067ab9 */ /* 0x000fe20000000a00 */
[----:B------:R-:W-:Y:S01]  /*5f80*/  LOP3.LUT R9, R2, 0x400, RZ, 0xc0, !PT ;  /* 0x0000040002097812 */ /* 0x000fe200078ec0ff */
[----:B------:R-:W-:Y:S01]  /*5f90*/  ULDC UR4, c[0x0][0x244] ;  /* 0x0000910000047ab9 */ /* 0x000fe20000000800 */
[----:B------:R-:W-:-:S02]  /*5fa0*/  F2FP.SATFINITE.E5M2.F32.PACK_AB_MERGE_C R13, R59, R58, RZ ;  /* 0x0000003a3b0d723e */ /* 0x000fc400048060ff */
[----:B------:R-:W-:Y:S02]  /*5fb0*/  IADD3 R4, R9, UR12, R4 ;  /* 0x0000000c09047c10 */ /* 0x000fe4000fffe004 */
[----:B------:R-:W-:Y:S02]  /*5fc0*/  F2FP.SATFINITE.E5M2.F32.PACK_AB_MERGE_C R61, R61, R60, RZ ;  /* 0x0000003c3d3d723e */ /* 0x000fe400048060ff */
[----:B------:R-:W-:Y:S02]  /*5fd0*/  F2FP.SATFINITE.E5M2.F32.PACK_AB_MERGE_C R62, R63, R62, RZ ;  /* 0x0000003e3f3e723e */ /* 0x000fe400048060ff */
[----:B------:R-:W-:Y:S02]  /*5fe0*/  F2FP.SATFINITE.E5M2.F32.PACK_AB_MERGE_C R14, R25, R24, RZ ;  /* 0x00000018190e723e */ /* 0x000fe400048060ff */
[----:B------:R-:W-:Y:S02]  /*5ff0*/  F2FP.SATFINITE.E5M2.F32.PACK_AB_MERGE_C R15, R27, R26, RZ ;  /* 0x0000001a1b0f723e */ /* 0x000fe400048060ff */
[----:B------:R-:W-:-:S02]  /*6000*/  F2FP.SATFINITE.E5M2.F32.PACK_AB_MERGE_C R29, R29, R28, RZ ;  /* 0x0000001c1d1d723e */ /* 0x000fc400048060ff */
[----:B------:R-:W-:Y:S02]  /*6010*/  F2FP.SATFINITE.E5M2.F32.PACK_AB_MERGE_C R30, R31, R30, RZ ;  /* 0x0000001e1f1e723e */ /* 0x000fe400048060ff */
[----:B------:R-:W-:Y:S01]  /*6020*/  F2FP.SATFINITE.E5M2.F32.PACK_AB_MERGE_C R32, R33, R32, RZ ;  /* 0x000000202120723e */ /* 0x000fe200048060ff */
[----:B------:R-:W-:Y:S01]  /*6030*/  IMAD.IADD R33, R7, 0x1, R4 ;  /* 0x0000000107217824 */ /* 0x000fe200078e0204 */
[----:B------:R-:W-:Y:S02]  /*6040*/  PRMT R12, R12, 0x5410, R61 ;  /* 0x000054100c0c7816 */ /* 0x000fe4000000003d */
[----:B------:R-:W-:Y:S02]  /*6050*/  PRMT R13, R13, 0x5410, R62 ;  /* 0x000054100d0d7816 */ /* 0x000fe4000000003e */
[----:B------:R-:W-:Y:S02]  /*6060*/  PRMT R14, R14, 0x5410, R29 ;  /* 0x000054100e0e7816 */ /* 0x000fe4000000001d */
[----:B------:R-:W-:-:S02]  /*6070*/  PRMT R15, R15, 0x5410, R30 ;  /* 0x000054100f0f7816 */ /* 0x000fc4000000001e */
[----:B------:R-:W-:Y:S02]  /*6080*/  LEA R3, R3, UR12, 0x4 ;  /* 0x0000000c03037c11 */ /* 0x000fe4000f8e20ff */
[----:B------:R-:W-:Y:S01]  /*6090*/  F2FP.SATFINITE.E5M2.F32.PACK_AB_MERGE_C R64, R65, R64, RZ ;  /* 0x000000404140723e */ /* 0x000fe200048060ff */
[----:B------:R0:W-:Y:S01]  /*60a0*/  STSM.16.M88.4 [R33], R12 ;  /* 0x0000000c21007844 */ /* 0x0001e20000000200 */
[----:B------:R-:W-:Y:S02]  /*60b0*/  F2FP.SATFINITE.E5M2.F32.PACK_AB_MERGE_C R66, R67, R66, RZ ;  /* 0x000000424342723e */ /* 0x000fe400048060ff */
[----:B------:R-:W-:Y:S01]  /*60c0*/  F2FP.SATFINITE.E5M2.F32.PACK_AB_MERGE_C R69, R69, R68, RZ ;  /* 0x000000444545723e */ /* 0x000fe200048060ff */
[----:B------:R-:W-:Y:S01]  /*60d0*/  BAR.SYNC.DEFER_BLOCKING 0x0 ;  /* 0x0000000000007b1d */ /* 0x000fe20000010000 */
[----:B------:R-:W-:Y:S02]  /*60e0*/  F2FP.SATFINITE.E5M2.F32.PACK_AB_MERGE_C R71, R71, R70, RZ ;  /* 0x000000464747723e */ /* 0x000fe400048060ff */
[----:B------:R-:W-:-:S02]  /*60f0*/  F2FP.SATFINITE.E5M2.F32.PACK_AB_MERGE_C R34, R35, R34, RZ ;  /* 0x000000222322723e */ /* 0x000fc400048060ff */
[----:B------:R-:W-:Y:S02]  /*6100*/  F2FP.SATFINITE.E5M2.F32.PACK_AB_MERGE_C R37, R37, R36, RZ ;  /* 0x000000242525723e */ /* 0x000fe400048060ff */
[----:B------:R-:W-:Y:S02]  /*6110*/  F2FP.SATFINITE.E5M2.F32.PACK_AB_MERGE_C R39, R39, R38, RZ ;  /* 0x000000262727723e */ /* 0x000fe400048060ff */
[----:B------:R-:W-:Y:S02]  /*6120*/  F2FP.SATFINITE.E5M2.F32.PACK_AB_MERGE_C R16, R73, R72, RZ ;  /* 0x000000484910723e */ /* 0x000fe400048060ff */
[----:B------:R-:W-:Y:S02]  /*6130*/  F2FP.SATFINITE.E5M2.F32.PACK_AB_MERGE_C R17, R75, R74, RZ ;  /* 0x0000004a4b11723e */ /* 0x000fe400048060ff */
[----:B0-----:R-:W-:Y:S02]  /*6140*/  PRMT R12, R64, 0x5410, R69 ;  /* 0x00005410400c7816 */ /* 0x001fe40000000045 */
[----:B------:R-:W-:-:S02]  /*6150*/  PRMT R13, R66, 0x5410, R71 ;  /* 0x00005410420d7816 */ /* 0x000fc40000000047 */
[----:B------:R-:W-:Y:S02]  /*6160*/  PRMT R14, R32, 0x5410, R37 ;  /* 0x00005410200e7816 */ /* 0x000fe40000000025 */
[----:B------:R-:W-:Y:S02]  /*6170*/  PRMT R15, R34, 0x5410, R39 ;  /* 0x00005410220f7816 */ /* 0x000fe40000000027 */
[----:B------:R-:W-:Y:S02]  /*6180*/  F2FP.SATFINITE.E5M2.F32.PACK_AB_MERGE_C R77, R77, R76, RZ ;  /* 0x0000004c4d4d723e */ /* 0x000fe400048060ff */
[----:B------:R-:W-:Y:S01]  /*6190*/  F2FP.SATFINITE.E5M2.F32.PACK_AB_MERGE_C R78, R79, R78, RZ ;  /* 0x0000004e4f4e723e */ /* 0x000fe200048060ff */
[----:B------:R-:W0:Y:S01]  /*61a0*/  LDS.128 R8, [R3] ;  /* 0x0000000003087984 */ /* 0x000e220000000c00 */
[----:B------:R-:W-:Y:S02]  /*61b0*/  F2FP.SATFINITE.E5M2.F32.PACK_AB_MERGE_C R18, R41, R40, RZ ;  /* 0x000000282912723e */ /* 0x000fe400048060ff */
[----:B------:R-:W-:Y:S01]  /*61c0*/  F2FP.SATFINITE.E5M2.F32.PACK_AB_MERGE_C R19, R43, R42, RZ ;  /* 0x0000002a2b13723e */ /* 0x000fe200048060ff */
[----:B------:R-:W-:Y:S01]  /*61d0*/  BAR.SYNC.DEFER_BLOCKING 0x0 ;  /* 0x0000000000007b1d */ /* 0x000fe20000010000 */
[----:B------:R-:W-:-:S02]  /*61e0*/  F2FP.SATFINITE.E5M2.F32.PACK_AB_MERGE_C R45, R45, R44, RZ ;  /* 0x0000002c2d2d723e */ /* 0x000fc400048060ff */
[----:B------:R-:W-:Y:S02]  /*61f0*/  F2FP.SATFINITE.E5M2.F32.PACK_AB_MERGE_C R46, R47, R46, RZ ;  /* 0x0000002e2f2e723e */ /* 0x000fe400048060ff */
[----:B------:R-:W-:Y:S02]  /*6200*/  PRMT R16, R16, 0x5410, R77 ;  /* 0x0000541010107816 */ /* 0x000fe4000000004d */
[----:B------:R-:W-:Y:S02]  /*6210*/  PRMT R17, R17, 0x5410, R78 ;  /* 0x0000541011117816 */ /* 0x000fe4000000004e */
[----:B------:R-:W-:Y:S02]  /*6220*/  PRMT R18, R18, 0x5410, R45 ;  /* 0x0000541012127816 */ /* 0x000fe4000000002d */
[----:B------:R-:W-:Y:S02]  /*6230*/  PRMT R19, R19, 0x5410, R46 ;  /* 0x0000541013137816 */ /* 0x000fe4000000002e */
[----:B------:R-:W-:-:S02]  /*6240*/  LOP3.LUT R0, R0, 0xc0, RZ, 0xc0, !PT ;  /* 0x000000c000007812 */ /* 0x000fc400078ec0ff */
[----:B------:R-:W-:Y:S02]  /*6250*/  F2FP.SATFINITE.E5M2.F32.PACK_AB_MERGE_C R80, R81, R80, RZ ;  /* 0x000000505150723e */ /* 0x000fe400048060ff */
[----:B------:R-:W-:Y:S02]  /*6260*/  F2FP.SATFINITE.E5M2.F32.PACK_AB_MERGE_C R82, R83, R82, RZ ;  /* 0x000000525352723e */ /* 0x000fe400048060ff */
[----:B------:R-:W-:Y:S02]  /*6270*/  F2FP.SATFINITE.E5M2.F32.PACK_AB_MERGE_C R85, R85, R84, RZ ;  /* 0x000000545555723e */ /* 0x000fe400048060ff */
[----:B------:R-:W-:Y:S02]  /*6280*/  F2FP.SATFINITE.E5M2.F32.PACK_AB_MERGE_C R87, R87, R86, RZ ;  /* 0x000000565757723e */ /* 0x000fe400048060ff */
[----:B------:R-:W-:Y:S01]  /*6290*/  F2FP.SATFINITE.E5M2.F32.PACK_AB_MERGE_C R48, R49, R48, RZ ;  /* 0x000000303130723e */ /* 0x000fe200048060ff */
[----:B------:R-:W-:Y:S01]  /*62a0*/  STSM.16.M88.4 [R33], R12 ;  /* 0x0000000c21007844 */ /* 0x000fe20000000200 */
[----:B------:R-:W-:-:S02]  /*62b0*/  F2FP.SATFINITE.E5M2.F32.PACK_AB_MERGE_C R50, R51, R50, RZ ;  /* 0x000000323332723e */ /* 0x000fc400048060ff */
[----:B------:R-:W-:Y:S01]  /*62c0*/  F2FP.SATFINITE.E5M2.F32.PACK_AB_MERGE_C R53, R53, R52, RZ ;  /* 0x000000343535723e */ /* 0x000fe200048060ff */
[----:B------:R-:W-:Y:S01]  /*62d0*/  BAR.SYNC.DEFER_BLOCKING 0x0 ;  /* 0x0000000000007b1d */ /* 0x000fe20000010000 */
[----:B------:R-:W-:Y:S02]  /*62e0*/  F2FP.SATFINITE.E5M2.F32.PACK_AB_MERGE_C R55, R55, R54, RZ ;  /* 0x000000363737723e */ /* 0x000fe400048060ff */
[C---:B------:R-:W-:Y:S02]  /*62f0*/  LOP3.LUT R2, R5.reuse, R0, RZ, 0xfc, !PT ;  /* 0x0000000005027212 */ /* 0x040fe400078efcff */
[C-C-:B------:R-:W-:Y:S02]  /*6300*/  LOP3.LUT R26, R5.reuse, 0x3f, R0.reuse, 0xfe, !PT ;  /* 0x0000003f051a7812 */ /* 0x140fe400078efe00 */
[C-C-:B------:R-:W-:Y:S02]  /*6310*/  LOP3.LUT R27, R5.reuse, 0x3e, R0.reuse, 0xfe, !PT ;  /* 0x0000003e051b7812 */ /* 0x140fe400078efe00 */
[----:B------:R-:W-:-:S02]  /*6320*/  LOP3.LUT R28, R5, 0x3d, R0, 0xfe, !PT ;  /* 0x0000003d051c7812 */ /* 0x000fc400078efe00 */
[C-C-:B------:R-:W-:Y:S02]  /*6330*/  LOP3.LUT R31, R5.reuse, 0x3c, R0.reuse, 0xfe, !PT ;  /* 0x0000003c051f7812 */ /* 0x140fe400078efe00 */
[C-C-:B------:R-:W-:Y:S02]  /*6340*/  LOP3.LUT R35, R5.reuse, 0x3b, R0.reuse, 0xfe, !PT ;  /* 0x0000003b05237812 */ /* 0x140fe400078efe00 */
[C-C-:B------:R-:W-:Y:S02]  /*6350*/  LOP3.LUT R36, R5.reuse, 0x3a, R0.reuse, 0xfe, !PT ;  /* 0x0000003a05247812 */ /* 0x140fe400078efe00 */
[C-C-:B------:R-:W-:Y:S02]  /*6360*/  LOP3.LUT R38, R5.reuse, 0x39, R0.reuse, 0xfe, !PT ;  /* 0x0000003905267812 */ /* 0x140fe400078efe00 */
[C-C-:B------:R-:W-:Y:S02]  /*6370*/  LOP3.LUT R40, R5.reuse, 0x38, R0.reuse, 0xfe, !PT ;  /* 0x0000003805287812 */ /* 0x140fe400078efe00 */
[----:B------:R-:W-:-:S02]  /*6380*/  LOP3.LUT R41, R5, 0x37, R0, 0xfe, !PT ;  /* 0x0000003705297812 */ /* 0x000fc400078efe00 */
[C-C-:B------:R-:W-:Y:S01]  /*6390*/  LOP3.LUT R42, R5.reuse, 0x36, R0.reuse, 0xfe, !PT ;  /* 0x00000036052a7812 */ /* 0x140fe200078efe00 */
[----:B------:R-:W1:Y:S01]  /*63a0*/  LDS.128 R12, [R3] ;  /* 0x00000000030c7984 */ /* 0x000e620000000c00 */
[C-C-:B------:R-:W-:Y:S02]  /*63b0*/  LOP3.LUT R43, R5.reuse, 0x35, R0.reuse, 0xfe, !PT ;  /* 0x00000035052b7812 */ /* 0x140fe400078efe00 */
[C-C-:B------:R-:W-:Y:S01]  /*63c0*/  LOP3.LUT R44, R5.reuse, 0x34, R0.reuse, 0xfe, !PT ;  /* 0x00000034052c7812 */ /* 0x140fe200078efe00 */
[----:B------:R-:W-:Y:S01]  /*63d0*/  BAR.SYNC.DEFER_BLOCKING 0x0 ;  /* 0x0000000000007b1d */ /* 0x000fe20000010000 */
        /* <DEDUP_REMOVED lines=9> */
[C-C-:B------:R-:W-:Y:S02]  /*6470*/  LOP3.LUT R60, R5.reuse, 0x2a, R0.reuse, 0xfe, !PT ;  /* 0x0000002a053c7812 */ /* 0x140fe400078efe00 */
[C-C-:B------:R-:W-:Y:S02]  /*6480*/  LOP3.LUT R63, R5.reuse, 0x29, R0.reuse, 0xfe, !PT ;  /* 0x00000029053f7812 */ /* 0x140fe400078efe00 */
[C-C-:B------:R-:W-:Y:S01]  /*6490*/  LOP3.LUT R65, R5.reuse, 0x28, R0.reuse, 0xfe, !PT ;  /* 0x0000002805417812 */ /* 0x140fe200078efe00 */
[----:B------:R2:W-:Y:S01]  /*64a0*/  STSM.16.M88.4 [R33], R16 ;  /* 0x0000001021007844 */ /* 0x0005e20000000200 */
        /* <DEDUP_REMOVED lines=38> */
[C---:B------:R-:W-:Y:S01]  /*6710*/  ISETP.GE.AND P0, PT, R6.reuse, UR6, PT ;  /* 0x0000000606007c0c */ /* 0x040fe2000bf06270 */
[----:B------:R-:W-:Y:S01]  /*6720*/  IMAD R6, R6, UR4, RZ ;  /* 0x0000000406067c24 */ /* 0x000fe2000f8e02ff */
[----:B------:R-:W-:Y:S01]  /*6730*/  LOP3.LUT R5, R5, 0x1, R0, 0xfe, !PT ;  /* 0x0000000105057812 */ /* 0x000fe200078efe00 */
[----:B------:R-:W-:Y:S01]  /*6740*/  ULDC.64 UR4, c[0x0][0x220] ;  /* 0x0000880000047ab9 */ /* 0x000fe20000000a00 */
[----:B------:R-:W-:Y:S01]  /*6750*/  ULDC UR6, c[0x0][0x248] ;  /* 0x0000920000067ab9 */ /* 0x000fe20000000800 */
[----:B------:R-:W-:-:S02]  /*6760*/  ISETP.LT.AND P3, PT, R2, UR7, !P0 ;  /* 0x0000000702007c0c */ /* 0x000fc4000c761270 */
[----:B------:R-:W-:Y:S01]  /*6770*/  ISETP.LT.AND P1, PT, R5, UR7, !P0 ;  /* 0x0000000705007c0c */ /* 0x000fe2000c721270 */
[----:B------:R-:W-:Y:S01]  /*6780*/  IMAD R5, R2, UR6, RZ ;  /* 0x0000000602057c24 */ /* 0x000fe2000f8e02ff */
[----:B------:R-:W-:Y:S02]  /*6790*/  IADD3 R0, P6, R6, UR4, RZ ;  /* 0x0000000406007c10 */ /* 0x000fe4000ffde0ff */
[----:B------:R-:W-:Y:S01]  /*67a0*/  ISETP.LT.AND P4, PT, R20, UR7, !P0 ;  /* 0x0000000714007c0c */ /* 0x000fe2000c781270 */
[C---:B------:R-:W-:Y:S01]  /*67b0*/  VIADD R23, R5.reuse, UR6 ;  /* 0x0000000605177c36 */ /* 0x040fe20008000000 */
[----:B------:R-:W-:Y:S02]  /*67c0*/  LEA.HI.X.SX32 R2, R6, UR5, 0x1, P6 ;  /* 0x0000000506027c11 */ /* 0x000fe4000b0f0eff */
[----:B------:R-:W-:Y:S01]  /*67d0*/  IADD3 R20, P6, R5, R0, RZ ;  /* 0x0000000005147210 */ /* 0x000fe20007fde0ff */
[----:B------:R-:W-:Y:S01]  /*67e0*/  VIADD R25, R23, UR6 ;  /* 0x0000000617197c36 */ /* 0x000fe20008000000 */
[----:B------:R-:W-:-:S02]  /*67f0*/  ISETP.LT.AND P5, PT, R21, UR7, !P0 ;  /* 0x0000000715007c0c */ /* 0x000fc4000c7a1270 */
[----:B------:R-:W-:Y:S01]  /*6800*/  LEA.HI.X.SX32 R21, R5, R2, 0x1, P6 ;  /* 0x0000000205157211 */ /* 0x000fe200030f0eff */
[----:B------:R-:W-:Y:S01]  /*6810*/  BAR.SYNC.DEFER_BLOCKING 0x0 ;  /* 0x0000000000007b1d */ /* 0x000fe20000010000 */
[----:B--2---:R-:W-:Y:S02]  /*6820*/  PRMT R16, R80, 0x5410, R85 ;  /* 0x0000541050107816 */ /* 0x004fe40000000055 */
[----:B------:R-:W-:Y:S02]  /*6830*/  PRMT R17, R82, 0x5410, R87 ;  /* 0x0000541052117816 */ /* 0x000fe40000000057 */
[----:B------:R-:W-:Y:S02]  /*6840*/  PRMT R18, R48, 0x5410, R53 ;  /* 0x0000541030127816 */ /* 0x000fe40000000035 */
[----:B------:R-:W-:Y:S02]  /*6850*/  PRMT R19, R50, 0x5410, R55 ;  /* 0x0000541032137816 */ /* 0x000fe40000000037 */
[----:B0-----:R-:W-:-:S02]  /*6860*/  PRMT R39, R8, 0x7770, RZ ;  /* 0x0000777008277816 */ /* 0x001fc400000000ff */
[----:B------:R-:W-:Y:S02]  /*6870*/  ISETP.LT.AND P2, PT, R22, UR7, !P0 ;  /* 0x0000000716007c0c */ /* 0x000fe4000c741270 */
[C---:B------:R-:W-:Y:S02]  /*6880*/  IADD3 R22, P6, R23.reuse, R0, RZ ;  /* 0x0000000017167210 */ /* 0x040fe40007fde0ff */
[----:B------:R-:W-:Y:S02]  /*6890*/  PRMT R37, R8, 0x7771, RZ ;  /* 0x0000777108257816 */ /* 0x000fe400000000ff */
[----:B------:R-:W-:Y:S02]  /*68a0*/  LEA.HI.X.SX32 R23, R23, R2, 0x1, P6 ;  /* 0x0000000217177211 */ /* 0x000fe400030f0eff */
[----:B------:R-:W-:Y:S01]  /*68b0*/  PRMT R29, R9, 0x7770, RZ ;  /* 0x00007770091d7816 */ /* 0x000fe200000000ff */
[----:B------:R-:W0:Y:S01]  /*68c0*/  LDS.128 R4, [R3] ;  /* 0x0000000003047984 */ /* 0x000e220000000c00 */
[----:B------:R-:W-:Y:S06]  /*68d0*/  BAR.SYNC.DEFER_BLOCKING 0x0 ;  /* 0x0000000000007b1d */ /* 0x000fec0000010000 */
[----:B------:R2:W-:Y:S02]  /*68e0*/  STSM.16.M88.4 [R33], R16 ;  /* 0x0000001021007844 */ /* 0x0005e40000000200 */
[----:B------:R-:W-:Y:S01]  /*68f0*/  BAR.SYNC.DEFER_BLOCKING 0x0 ;  /* 0x0000000000007b1d */ /* 0x000fe20000010000 */
[----:B--2---:R-:W-:Y:S01]  /*6900*/  VIADD R17, R25, UR6 ;  /* 0x0000000619117c36 */ /* 0x004fe20008000000 */
[----:B------:R-:W-:-:S03]  /*6910*/  PRMT R33, R10, 0x7770, RZ ;  /* 0x000077700a217816 */ /* 0x000fc600000000ff */
[----:B------:R-:W-:Y:S01]  /*6920*/  VIADD R19, R17, UR6 ;  /* 0x0000000611137c36 */ /* 0x000fe20008000000 */
[----:B------:R2:W-:Y:S01]  /*6930*/  @P3 STG.E.U8 desc[UR14][R20.64], R39 ;  /* 0x0000002714003986 */ /* 0x0005e2000c10110e */
[----:B------:R-:W-:Y:S02]  /*6940*/  ISETP.LT.AND P3, PT, R24, UR7, !P0 ;  /* 0x0000000718007c0c */ /* 0x000fe4000c761270 */
[C---:B------:R-:W-:Y:S01]  /*6950*/  IADD3 R24, P6, R25.reuse, R0, RZ ;  /* 0x0000000019187210 */ /* 0x040fe20007fde0ff */
[----:B------:R3:W-:Y:S01]  /*6960*/  @P1 STG.E.U8 desc[UR14][R22.64], R37 ;  /* 0x0000002516001986 */ /* 0x0007e2000c10110e */
[----:B------:R-:W-:Y:S02]  /*6970*/  ISETP.LT.AND P1, PT, R108, UR7, !P0 ;  /* 0x000000076c007c0c */ /* 0x000fe4000c721270 */
[----:B------:R-:W-:Y:S02]  /*6980*/  LEA.HI.X.SX32 R25, R25, R2, 0x1, P6 ;  /* 0x0000000219197211 */ /* 0x000fe400030f0eff */
[----:B------:R-:W-:Y:S01]  /*6990*/  IADD3 R16, P6, R17, R0, RZ ;  /* 0x0000000011107210 */ /* 0x000fe20007fde0ff */
[----:B--2---:R-:W-:-:S03]  /*69a0*/  VIADD R21, R19, UR6 ;  /* 0x0000000613157c36 */ /* 0x004fc60008000000 */
[----:B------:R-:W-:Y:S01]  /*69b0*/  LEA.HI.X.SX32 R17, R17, R2, 0x1, P6 ;  /* 0x0000000211117211 */ /* 0x000fe200030f0eff */
[----:B------:R2:W-:Y:S01]  /*69c0*/  @P2 STG.E.U8 desc[UR14][R24.64], R29 ;  /* 0x0000001d18002986 */ /* 0x0005e2000c10110e */
[----:B------:R-:W-:Y:S01]  /*69d0*/  IADD3 R18, P6, R19, R0, RZ ;  /* 0x0000000013127210 */ /* 0x000fe20007fde0ff */
[----:B---3--:R-:W-:Y:S01]  /*69e0*/  VIADD R23, R21, UR6 ;  /* 0x0000000615177c36 */ /* 0x008fe20008000000 */
[----:B------:R-:W-:Y:S02]  /*69f0*/  PRMT R37, R9, 0x7771, RZ ;  /* 0x0000777109257816 */ /* 0x000fe400000000ff */
[----:B------:R-:W-:Y:S02]  /*6a00*/  LEA.HI.X.SX32 R19, R19, R2, 0x1, P6 ;  /* 0x0000000213137211 */ /* 0x000fe400030f0eff */
[----:B------:R-:W-:Y:S01]  /*6a10*/  IADD3 R20, P6, R21, R0, RZ ;  /* 0x0000000015147210 */ /* 0x000fe20007fde0ff */
[----:B------:R3:W-:Y:S01]  /*6a20*/  @P5 STG.E.U8 desc[UR14][R16.64], R37 ;  /* 0x0000002510005986 */ /* 0x0007e2000c10110e */
[----:B------:R-:W-:-:S02]  /*6a30*/  ISETP.LT.AND P2, PT, R107, UR7, !P0 ;  /* 0x000000076b007c0c */ /* 0x000fc4000c741270 */
[----:B------:R-:W-:Y:S01]  /*6a40*/  LEA.HI.X.SX32 R21, R21, R2, 0x1, P6 ;  /* 0x0000000215157211 */ /* 0x000fe200030f0eff */
[C---:B--2---:R-:W-:Y:S01]  /*6a50*/  VIADD R25, R23.reuse, UR6 ;  /* 0x0000000617197c36 */ /* 0x044fe20008000000 */
[C---:B------:R-:W-:Y:S01]  /*6a60*/  IADD3 R22, P6, R23.reuse, R0, RZ ;  /* 0x0000000017167210 */ /* 0x040fe20007fde0ff */
[----:B------:R2:W-:Y:S01]  /*6a70*/  @P4 STG.E.U8 desc[UR14][R18.64], R33 ;  /* 0x0000002112004986 */ /* 0x0005e2000c10110e */
[----:B------:R-:W-:Y:S02]  /*6a80*/  PRMT R29, R10, 0x7771, RZ ;  /* 0x000077710a1d7816 */ /* 0x000fe400000000ff */
[----:B------:R-:W-:Y:S02]  /*6a90*/  LEA.HI.X.SX32 R23, R23, R2, 0x1, P6 ;  /* 0x0000000217177211 */ /* 0x000fe400030f0eff */
[----:B------:R-:W-:Y:S01]  /*6aa0*/  ISETP.LT.AND P5, PT, R106, UR7, !P0 ;  /* 0x000000076a007c0c */ /* 0x000fe2000c7a1270 */
[----:B------:R4:W-:Y:S01]  /*6ab0*/  @P3 STG.E.U8 desc[UR14][R20.64], R29 ;  /* 0x0000001d14003986 */ /* 0x0009e2000c10110e */
[----:B---3--:R-:W-:-:S02]  /*6ac0*/  IADD3 R16, P6, R25, R0, RZ ;  /* 0x0000000019107210 */ /* 0x008fc40007fde0ff */
[----:B------:R-:W-:Y:S02]  /*6ad0*/  PRMT R37, R11, 0x7770, RZ ;  /* 0x000077700b257816 */ /* 0x000fe400000000ff */
[C---:B------:R-:W-:Y:S01]  /*6ae0*/  LEA.HI.X.SX32 R17, R25.reuse, R2, 0x1, P6 ;  /* 0x0000000219117211 */ /* 0x040fe200030f0eff */
[----:B--2---:R-:W-:Y:S01]  /*6af0*/  VIADD R19, R25, UR6 ;  /* 0x0000000619137c36 */ /* 0x004fe20008000000 */
[----:B------:R-:W-:Y:S01]  /*6b00*/  PRMT R33, R11, 0x7771, RZ ;  /* 0x000077710b217816 */ /* 0x000fe200000000ff */
[----:B------:R2:W-:Y:S01]  /*6b10*/  @P1 STG.E.U8 desc[UR14][R22.64], R37 ;  /* 0x0000002516001986 */ /* 0x0005e2000c10110e */
[----:B------:R-:W-:Y:S02]  /*6b20*/  ISETP.LT.AND P4, PT, R105, UR7, !P0 ;  /* 0x0000000769007c0c */ /* 0x000fe4000c781270 */
[C---:B------:R-:W-:Y:S01]  /*6b30*/  IADD3 R18, P6, R19.reuse, R0, RZ ;  /* 0x0000000013127210 */ /* 0x040fe20007fde0ff */
[----:B----4-:R-:W-:Y:S01]  /*6b40*/  VIADD R21, R19, UR6 ;  /* 0x0000000613157c36 */ /* 0x010fe20008000000 */
[----:B------:R3:W-:Y:S01]  /*6b50*/  @P2 STG.E.U8 desc[UR14][R16.64], R33 ;  /* 0x0000002110002986 */ /* 0x0007e2000c10110e */
[----:B------:R-:W-:-:S02]  /*6b60*/  PRMT R29, R8, 0x7772, RZ ;  /* 0x00007772081d7816 */ /* 0x000fc400000000ff */
[----:B------:R-:W-:Y:S01]  /*6b70*/  LEA.HI.X.SX32 R19, R19, R2, 0x1, P6 ;  /* 0x0000000213137211 */ /* 0x000fe200030f0eff */
[C---:B------:R-:W-:Y:S01]  /*6b80*/  VIADD R25, R21.reuse, UR6 ;  /* 0x0000000615197c36 */ /* 0x040fe20008000000 */
[C---:B------:R-:W-:Y:S02]  /*6b90*/  IADD3 R20, P6, R21.reuse, R0, RZ ;  /* 0x0000000015147210 */ /* 0x040fe40007fde0ff */
[----:B------:R-:W-:Y:S01]  /*6ba0*/  ISETP.LT.AND P3, PT, R104, UR7, !P0 ;  /* 0x0000000768007c0c */ /* 0x000fe2000c761270 */
[----:B------:R4:W-:Y:S01]  /*6bb0*/  @P5 STG.E.U8 desc[UR14][R18.64], R29 ;  /* 0x0000001d12005986 */ /* 0x0009e2000c10110e */
[----:B------:R-:W-:Y:S02]  /*6bc0*/  LEA.HI.X.SX32 R21, R21, R2, 0x1, P6 ;  /* 0x0000000215157211 */ /* 0x000fe400030f0eff */
[C---:B--2---:R-:W-:Y:S01]  /*6bd0*/  IADD3 R22, P6, R25.reuse, R0, RZ ;  /* 0x0000000019167210 */ /* 0x044fe20007fde0ff */
[----:B---3--:R-:W-:Y:S01]  /*6be0*/  VIADD R17, R25, UR6 ;  /* 0x0000000619117c36 */ /* 0x008fe20008000000 */
[----:B------:R-:W-:-:S02]  /*6bf0*/  ISETP.LT.AND P1, PT, R103, UR7, !P0 ;  /* 0x0000000767007c0c */ /* 0x000fc4000c721270 */
[----:B------:R-:W-:Y:S02]  /*6c00*/  LEA.HI.X.SX32 R23, R25, R2, 0x1, P6 ;  /* 0x0000000219177211 */ /* 0x000fe400030f0eff */
[C---:B------:R-:W-:Y:S02]  /*6c10*/  IADD3 R16, P6, R17.reuse, R0, RZ ;  /* 0x0000000011107210 */ /* 0x040fe40007fde0ff */
[----:B------:R-:W-:Y:S01]  /*6c20*/  PRMT R37, R8, 0x7773, RZ ;  /* 0x0000777308257816 */ /* 0x000fe200000000ff */
[C---:B----4-:R-:W-:Y:S01]  /*6c30*/  VIADD R19, R17.reuse, UR6 ;  /* 0x0000000611137c36 */ /* 0x050fe20008000000 */
[----:B------:R-:W-:Y:S02]  /*6c40*/  LEA.HI.X.SX32 R17, R17, R2, 0x1, P6 ;  /* 0x0000000211117211 */ /* 0x000fe400030f0eff */
[----:B------:R-:W-:Y:S01]  /*6c50*/  PRMT R33, R9, 0x7772, RZ ;  /* 0x0000777209217816 */ /* 0x000fe200000000ff */
[C---:B------:R-:W-:Y:S01]  /*6c60*/  VIADD R25, R19.reuse, UR6 ;  /* 0x0000000613197c36 */ /* 0x040fe20008000000 */
[----:B------:R-:W-:Y:S01]  /*6c70*/  IADD3 R8, P6, R19, R0, RZ ;  /* 0x0000000013087210 */ /* 0x000fe20007fde0ff */
[----:B------:R2:W-:Y:S01]  /*6c80*/  @P4 STG.E.U8 desc[UR14][R20.64], R37 ;  /* 0x0000002514004986 */ /* 0x0005e2000c10110e */
[----:B------:R-:W-:-:S02]  /*6c90*/  PRMT R29, R9, 0x7773, RZ ;  /* 0x00007773091d7816 */ /* 0x000fc400000000ff */
[----:B------:R-:W-:Y:S01]  /*6ca0*/  LEA.HI.X.SX32 R9, R19, R2, 0x1, P6 ;  /* 0x0000000213097211 */ /* 0x000fe200030f0eff */
[----:B------:R3:W-:Y:S01]  /*6cb0*/  @P3 STG.E.U8 desc[UR14][R22.64], R33 ;  /* 0x0000002116003986 */ /* 0x0007e2000c10110e */
[C---:B------:R-:W-:Y:S02]  /*6cc0*/  IADD3 R18, P6, R25.reuse, R0, RZ ;  /* 0x0000000019127210 */ /* 0x040fe40007fde0ff */
[----:B------:R-:W-:Y:S01]  /*6cd0*/  ISETP.LT.AND P2, PT, R102, UR7, !P0 ;  /* 0x0000000766007c0c */ /* 0x000fe2000c741270 */
[----:B------:R4:W-:Y:S01]  /*6ce0*/  @P1 STG.E.U8 desc[UR14][R16.64], R29 ;  /* 0x0000001d10001986 */ /* 0x0009e2000c10110e */
[----:B------:R-:W-:Y:S02]  /*6cf0*/  LEA.HI.X.SX32 R19, R25, R2, 0x1, P6 ;  /* 0x0000000219137211 */ /* 0x000fe400030f0eff */
[----:B------:R-:W-:Y:S01]  /*6d00*/  ISETP.LT.AND P5, PT, R101, UR7, !P0 ;  /* 0x0000000765007c0c */ /* 0x000fe2000c7a1270 */
[----:B--2---:R-:W-:Y:S01]  /*6d10*/  VIADD R21, R25, UR6 ;  /* 0x0000000619157c36 */ /* 0x004fe20008000000 */
[----:B------:R-:W-:-:S02]  /*6d20*/  PRMT R37, R10, 0x7772, RZ ;  /* 0x000077720a257816 */ /* 0x000fc400000000ff */
[----:B------:R-:W-:Y:S02]  /*6d30*/  ISETP.LT.AND P4, PT, R100, UR7, !P0 ;  /* 0x0000000764007c0c */ /* 0x000fe4000c781270 */
[C---:B------:R-:W-:Y:S02]  /*6d40*/  IADD3 R20, P6, R21.reuse, R0, RZ ;  /* 0x0000000015147210 */ /* 0x040fe40007fde0ff */
[----:B---3--:R-:W-:Y:S01]  /*6d50*/  PRMT R33, R10, 0x7773, RZ ;  /* 0x000077730a217816 */ /* 0x008fe200000000ff */
[C---:B----4-:R-:W-:Y:S01]  /*6d60*/  VIADD R17, R21.reuse, UR6 ;  /* 0x0000000615117c36 */ /* 0x050fe20008000000 */
[----:B------:R-:W-:Y:S01]  /*6d70*/  LEA.HI.X.SX32 R21, R21, R2, 0x1, P6 ;  /* 0x0000000215157211 */ /* 0x000fe200030f0eff */
[----:B------:R2:W-:Y:S01]  /*6d80*/  @P2 STG.E.U8 desc[UR14][R8.64], R37 ;  /* 0x0000002508002986 */ /* 0x0005e2000c10110e */
[----:B------:R-:W-:Y:S01]  /*6d90*/  PRMT R29, R11, 0x7772, RZ ;  /* 0x000077720b1d7816 */ /* 0x000fe200000000ff */
[C---:B------:R-:W-:Y:S01]  /*6da0*/  VIADD R23, R17.reuse, UR6 ;  /* 0x0000000611177c36 */ /* 0x040fe20008000000 */
[----:B------:R-:W-:Y:S01]  /*6db0*/  IADD3 R16, P6, R17, R0, RZ ;  /* 0x0000000011107210 */ /* 0x000fe20007fde0ff */
[----:B------:R3:W-:Y:S01]  /*6dc0*/  @P5 STG.E.U8 desc[UR14][R18.64], R33 ;  /* 0x0000002112005986 */ /* 0x0007e2000c10110e */
[----:B------:R-:W-:Y:S01]  /*6dd0*/  PRMT R25, R11, 0x7773, RZ ;  /* 0x000077730b197816 */ /* 0x000fe200000000ff */
[----:B------:R-:W-:Y:S01]  /*6de0*/  VIADD R11, R23, UR6 ;  /* 0x00000006170b7c36 */ /* 0x000fe20008000000 */
[----:B------:R-:W-:Y:S01]  /*6df0*/  LEA.HI.X.SX32 R17, R17, R2, 0x1, P6 ;  /* 0x0000000211117211 */ /* 0x000fe200030f0eff */
[----:B------:R4:W-:Y:S01]  /*6e00*/  @P4 STG.E.U8 desc[UR14][R20.64], R29 ;  /* 0x0000001d14004986 */ /* 0x0009e2000c10110e */
[----:B------:R-:W-:-:S02]  /*6e10*/  ISETP.LT.AND P3, PT, R99, UR7, !P0 ;  /* 0x0000000763007c0c */ /* 0x000fc4000c761270 */
[----:B------:R-:W-:Y:S02]  /*6e20*/  ISETP.LT.AND P1, PT, R98, UR7, !P0 ;  /* 0x0000000762007c0c */ /* 0x000fe4000c721270 */
[----:B--2---:R-:W-:Y:S02]  /*6e30*/  IADD3 R8, P6, R23, R0, RZ ;  /* 0x0000000017087210 */ /* 0x004fe40007fde0ff */
[----:B------:R-:W-:Y:S01]  /*6e40*/  ISETP.LT.AND P2, PT, R97, UR7, !P0 ;  /* 0x0000000761007c0c */ /* 0x000fe2000c741270 */
[----:B---3--:R-:W-:Y:S01]  /*6e50*/  VIADD R19, R11, UR6 ;  /* 0x000000060b137c36 */ /* 0x008fe20008000000 */
[----:B------:R-:W-:Y:S02]  /*6e60*/  LEA.HI.X.SX32 R9, R23, R2, 0x1, P6 ;  /* 0x0000000217097211 */ /* 0x000fe400030f0eff */
[----:B------:R-:W-:Y:S01]  /*6e70*/  IADD3 R10, P6, R11, R0, RZ ;  /* 0x000000000b0a7210 */ /* 0x000fe20007fde0ff */
[----:B----4-:R-:W-:Y:S01]  /*6e80*/  VIADD R21, R19, UR6 ;  /* 0x0000000613157c36 */ /* 0x010fe20008000000 */
[----:B-1----:R-:W-:Y:S01]  /*6e90*/  PRMT R37, R12, 0x7770, RZ ;  /* 0x000077700c257816 */ /* 0x002fe200000000ff */
[----:B------:R1:W-:Y:S01]  /*6ea0*/  @P3 STG.E.U8 desc[UR14][R16.64], R25 ;  /* 0x0000001910003986 */ /* 0x0003e2000c10110e */
[----:B------:R-:W-:-:S02]  /*6eb0*/  LEA.HI.X.SX32 R11, R11, R2, 0x1, P6 ;  /* 0x000000020b0b7211 */ /* 0x000fc400030f0eff */
[C---:B------:R-:W-:Y:S01]  /*6ec0*/  IADD3 R18, P6, R19.reuse, R0, RZ ;  /* 0x0000000013127210 */ /* 0x040fe20007fde0ff */
[----:B------:R2:W-:Y:S01]  /*6ed0*/  @P1 STG.E.U8 desc[UR14][R8.64], R37 ;  /* 0x0000002508001986 */ /* 0x0005e2000c10110e */
[----:B------:R-:W-:Y:S02]  /*6ee0*/  PRMT R33, R12, 0x7771, RZ ;  /* 0x000077710c217816 */ /* 0x000fe400000000ff */
[----:B------:R-:W-:Y:S02]  /*6ef0*/  LEA.HI.X.SX32 R19, R19, R2, 0x1, P6 ;  /* 0x0000000213137211 */ /* 0x000fe400030f0eff */
[----:B------:R-:W-:Y:S01]  /*6f00*/  ISETP.LT.AND P5, PT, R96, UR7, !P0 ;  /* 0x0000000760007c0c */ /* 0x000fe2000c7a1270 */
[----:B------:R3:W-:Y:S01]  /*6f10*/  @P2 STG.E.U8 desc[UR14][R10.64], R33 ;  /* 0x000000210a002986 */ /* 0x0007e2000c10110e */
[----:B------:R-:W-:Y:S02]  /*6f20*/  ISETP.LT.AND P4, PT, R95, UR7, !P0 ;  /* 0x000000075f007c0c */ /* 0x000fe4000c781270 */
[----:B-1----:R-:W-:-:S02]  /*6f30*/  IADD3 R16, P6, R21, R0, RZ ;  /* 0x0000000015107210 */ /* 0x002fc40007fde0ff */
[----:B------:R-:W-:Y:S01]  /*6f40*/  ISETP.LT.AND P3, PT, R94, UR7, !P0 ;  /* 0x000000075e007c0c */ /* 0x000fe2000c761270 */
[C---:B--2---:R-:W-:Y:S01]  /*6f50*/  VIADD R9, R21.reuse, UR6 ;  /* 0x0000000615097c36 */ /* 0x044fe20008000000 */
[----:B------:R-:W-:Y:S02]  /*6f60*/  LEA.HI.X.SX32 R17, R21, R2, 0x1, P6 ;  /* 0x0000000215117211 */ /* 0x000fe400030f0eff */
[----:B------:R-:W-:Y:S02]  /*6f70*/  PRMT R29, R13, 0x7770, RZ ;  /* 0x000077700d1d7816 */ /* 0x000fe400000000ff */
[C---:B------:R-:W-:Y:S01]  /*6f80*/  IADD3 R8, P6, R9.reuse, R0, RZ ;  /* 0x0000000009087210 */ /* 0x040fe20007fde0ff */
[----:B---3--:R-:W-:Y:S01]  /*6f90*/  VIADD R11, R9, UR6 ;  /* 0x00000006090b7c36 */ /* 0x008fe20008000000 */
[----:B------:R-:W-:Y:S01]  /*6fa0*/  PRMT R23, R13, 0x7771, RZ ;  /* 0x000077710d177816 */ /* 0x000fe200000000ff */
[----:B------:R1:W-:Y:S01]  /*6fb0*/  @P5 STG.E.U8 desc[UR14][R18.64], R29 ;  /* 0x0000001d12005986 */ /* 0x0003e2000c10110e */
[----:B------:R-:W-:Y:S01]  /*6fc0*/  LEA.HI.X.SX32 R9, R9, R2, 0x1, P6 ;  /* 0x0000000209097211 */ /* 0x000fe200030f0eff */
[C---:B------:R-:W-:Y:S01]  /*6fd0*/  VIADD R21, R11.reuse, UR6 ;  /* 0x000000060b157c36 */ /* 0x040fe20008000000 */
[----:B------:R-:W-:Y:S01]  /*6fe0*/  IADD3 R10, P6, R11, R0, RZ ;  /* 0x000000000b0a7210 */ /* 0x000fe20007fde0ff */
[----:B------:R2:W-:Y:S01]  /*6ff0*/  @P4 STG.E.U8 desc[UR14][R16.64], R23 ;  /* 0x0000001710004986 */ /* 0x0005e2000c10110e */
[----:B------:R-:W-:-:S02]  /*7000*/  PRMT R25, R14, 0x7770, RZ ;  /* 0x000077700e197816 */ /* 0x000fc400000000ff */
[----:B------:R-:W-:Y:S02]  /*7010*/  LEA.HI.X.SX32 R11, R11, R2, 0x1, P6 ;  /* 0x000000020b0b7211 */ /* 0x000fe400030f0eff */
[----:B------:R-:W-:Y:S01]  /*7020*/  ISETP.LT.AND P1, PT, R93, UR7, !P0 ;  /* 0x000000075d007c0c */ /* 0x000fe2000c721270 */
[----:B------:R3:W-:Y:S01]  /*7030*/  @P3 STG.E.U8 desc[UR14][R8.64], R25 ;  /* 0x0000001908003986 */ /* 0x0007e2000c10110e */
[----:B------:R-:W-:Y:S02]  /*7040*/  ISETP.LT.AND P2, PT, R92, UR7, !P0 ;  /* 0x000000075c007c0c */ /* 0x000fe4000c741270 */
[----:B-1----:R-:W-:Y:S02]  /*7050*/  IADD3 R18, P6, R21, R0, RZ ;  /* 0x0000000015127210 */ /* 0x002fe40007fde0ff */
[----:B------:R-:W-:Y:S01]  /*7060*/  ISETP.LT.AND P5, PT, R91, UR7, !P0 ;  /* 0x000000075b007c0c */ /* 0x000fe2000c7a1270 */
[C---:B--2---:R-:W-:Y:S01]  /*7070*/  VIADD R17, R21.reuse, UR6 ;  /* 0x0000000615117c36 */ /* 0x044fe20008000000 */
[----:B------:R-:W-:-:S02]  /*7080*/  LEA.HI.X.SX32 R19, R21, R2, 0x1, P6 ;  /* 0x0000000215137211 */ /* 0x000fc400030f0eff */
        /* <DEDUP_REMOVED lines=14> */
[C---:B-1----:R-:W-:Y:S02]  /*7170*/  IADD3 R10, P6, R21.reuse, R0, RZ ;  /* 0x00000000150a7210 */ /* 0x042fe40007fde0ff */
[----:B------:R-:W-:Y:S01]  /*7180*/  PRMT R29, R12, 0x7772, RZ ;  /* 0x000077720c1d7816 */ /* 0x000fe200000000ff */
[C---:B--2---:R-:W-:Y:S01]  /*7190*/  VIADD R19, R21.reuse, UR6 ;  /* 0x0000000615137c36 */ /* 0x044fe20008000000 */
[----:B------:R-:W-:-:S02]  /*71a0*/  LEA.HI.X.SX32 R11, R21, R2, 0x1, P6 ;  /* 0x00000002150b7211 */ /* 0x000fc400030f0eff */
[----:B------:R-:W-:Y:S02]  /*71b0*/  PRMT R23, R12, 0x7773, RZ ;  /* 0x000077730c177816 */ /* 0x000fe400000000ff */
[C---:B------:R-:W-:Y:S01]  /*71c0*/  IADD3 R18, P6, R19.reuse, R0, RZ ;  /* 0x0000000013127210 */ /* 0x040fe20007fde0ff */
[C---:B---3--:R-:W-:Y:S01]  /*71d0*/  VIADD R17, R19.reuse, UR6 ;  /* 0x0000000613117c36 */ /* 0x048fe20008000000 */
[----:B------:R-:W-:Y:S01]  /*71e0*/  ISETP.LT.AND P1, PT, R88, UR7, !P0 ;  /* 0x0000000758007c0c */ /* 0x000fe2000c721270 */
[----:B------:R1:W-:Y:S01]  /*71f0*/  @P4 STG.E.U8 desc[UR14][R8.64], R29 ;  /* 0x0000001d08004986 */ /* 0x0003e2000c10110e */
[----:B------:R-:W-:Y:S01]  /*7200*/  LEA.HI.X.SX32 R19, R19, R2, 0x1, P6 ;  /* 0x0000000213137211 */ /* 0x000fe200030f0eff */
[C---:B------:R-:W-:Y:S01]  /*7210*/  VIADD R21, R17.reuse, UR6 ;  /* 0x0000000611157c36 */ /* 0x040fe20008000000 */
[----:B------:R-:W-:Y:S01]  /*7220*/  IADD3 R16, P6, R17, R0, RZ ;  /* 0x0000000011107210 */ /* 0x000fe20007fde0ff */
[----:B------:R2:W-:Y:S01]  /*7230*/  @P3 STG.E.U8 desc[UR14][R10.64], R23 ;  /* 0x000000170a003986 */ /* 0x0005e2000c10110e */
[----:B------:R-:W-:-:S02]  /*7240*/  ISETP.LT.AND P2, PT, R86, UR7, !P0 ;  /* 0x0000000756007c0c */ /* 0x000fc4000c741270 */
[----:B------:R-:W-:Y:S02]  /*7250*/  LEA.HI.X.SX32 R17, R17, R2, 0x1, P6 ;  /* 0x0000000211117211 */ /* 0x000fe400030f0eff */
[----:B------:R-:W-:Y:S02]  /*7260*/  ISETP.LT.AND P5, PT, R84, UR7, !P0 ;  /* 0x0000000754007c0c */ /* 0x000fe4000c7a1270 */
[----:B------:R-:W-:Y:S02]  /*7270*/  PRMT R25, R13, 0x7772, RZ ;  /* 0x000077720d197816 */ /* 0x000fe400000000ff */
[----:B-1----:R-:W-:Y:S02]  /*7280*/  IADD3 R8, P6, R21, R0, RZ ;  /* 0x0000000015087210 */ /* 0x002fe40007fde0ff */
[----:B------:R-:W-:Y:S01]  /*7290*/  PRMT R29, R13, 0x7773, RZ ;  /* 0x000077730d1d7816 */ /* 0x000fe200000000ff */
[C---:B--2---:R-:W-:Y:S01]  /*72a0*/  VIADD R11, R21.reuse, UR6 ;  /* 0x00000006150b7c36 */ /* 0x044fe20008000000 */
[----:B------:R-:W-:Y:S01]  /*72b0*/  LEA.HI.X.SX32 R9, R21, R2, 0x1, P6 ;  /* 0x0000000215097211 */ /* 0x000fe200030f0eff */
[----:B------:R1:W-:Y:S01]  /*72c0*/  @P1 STG.E.U8 desc[UR14][R18.64], R25 ;  /* 0x0000001912001986 */ /* 0x0003e2000c10110e */
[----:B------:R-:W-:Y:S01]  /*72d0*/  ISETP.LT.AND P4, PT, R83, UR7, !P0 ;  /* 0x0000000753007c0c */ /* 0x000fe2000c781270 */
[C---:B------:R-:W-:Y:S01]  /*72e0*/  VIADD R13, R11.reuse, UR6 ;  /* 0x000000060b0d7c36 */ /* 0x040fe20008000000 */
[----:B------:R-:W-:Y:S01]  /*72f0*/  IADD3 R10, P6, R11, R0, RZ ;  /* 0x000000000b0a7210 */ /* 0x000fe20007fde0ff */
[----:B------:R-:W-:Y:S01]  /*7300*/  @P2 STG.E.U8 desc[UR14][R16.64], R29 ;  /* 0x0000001d10002986 */ /* 0x000fe2000c10110e */
[----:B------:R-:W-:-:S02]  /*7310*/  PRMT R23, R14, 0x7772, RZ ;  /* 0x000077720e177816 */ /* 0x000fc400000000ff */
[----:B------:R-:W-:Y:S02]  /*7320*/  LEA.HI.X.SX32 R11, R11, R2, 0x1, P6 ;  /* 0x000000020b0b7211 */ /* 0x000fe400030f0eff */
[----:B------:R-:W-:Y:S01]  /*7330*/  IADD3 R12, P6, R13, R0, RZ ;  /* 0x000000000d0c7210 */ /* 0x000fe20007fde0ff */
[----:B------:R2:W-:Y:S01]  /*7340*/  @P5 STG.E.U8 desc[UR14][R8.64], R23 ;  /* 0x0000001708005986 */ /* 0x0005e2000c10110e */
[----:B------:R-:W-:Y:S01]  /*7350*/  ISETP.LT.AND P3, PT, R81, UR7, !P0 ;  /* 0x0000000751007c0c */ /* 0x000fe2000c761270 */
[C---:B-1----:R-:W-:Y:S01]  /*7360*/  VIADD R19, R13.reuse, UR6 ;  /* 0x000000060d137c36 */ /* 0x042fe20008000000 */
[----:B------:R-:W-:Y:S02]  /*7370*/  PRMT R25, R14, 0x7773, RZ ;  /* 0x000077730e197816 */ /* 0x000fe400000000ff */
[----:B------:R-:W-:Y:S02]  /*7380*/  LEA.HI.X.SX32 R13, R13, R2, 0x1, P6 ;  /* 0x000000020d0d7211 */ /* 0x000fe400030f0eff */
[----:B------:R-:W-:Y:S01]  /*7390*/  IADD3 R14, P6, R19, R0, RZ ;  /* 0x00000000130e7210 */ /* 0x000fe20007fde0ff */
[----:B------:R1:W-:Y:S01]  /*73a0*/  @P4 STG.E.U8 desc[UR14][R10.64], R25 ;  /* 0x000000190a004986 */ /* 0x0003e2000c10110e */
[----:B------:R-:W-:-:S02]  /*73b0*/  ISETP.LT.AND P1, PT, R79, UR7, !P0 ;  /* 0x000000074f007c0c */ /* 0x000fc4000c721270 */
[----:B------:R-:W-:Y:S01]  /*73c0*/  PRMT R21, R15, 0x7773, RZ ;  /* 0x000077730f157816 */ /* 0x000fe200000000ff */
[----:B--2---:R-:W-:Y:S01]  /*73d0*/  VIADD R9, R19, UR6 ;  /* 0x0000000613097c36 */ /* 0x004fe20008000000 */
[----:B------:R-:W-:Y:S02]  /*73e0*/  PRMT R23, R15, 0x7772, RZ ;  /* 0x000077720f177816 */ /* 0x000fe400000000ff */
[----:B------:R-:W-:Y:S02]  /*73f0*/  LEA.HI.X.SX32 R15, R19, R2, 0x1, P6 ;  /* 0x00000002130f7211 */ /* 0x000fe400030f0eff */
[C---:B------:R-:W-:Y:S01]  /*7400*/  IADD3 R8, P6, R9.reuse, R0, RZ ;  /* 0x0000000009087210 */ /* 0x040fe20007fde0ff */
[----:B------:R2:W-:Y:S01]  /*7410*/  @P3 STG.E.U8 desc[UR14][R12.64], R23 ;  /* 0x000000170c003986 */ /* 0x0005e2000c10110e */
[----:B------:R-:W-:Y:S01]  /*7420*/  ISETP.LT.AND P2, PT, R76, UR7, !P0 ;  /* 0x000000074c007c0c */ /* 0x000fe2000c741270 */
[C---:B-1----:R-:W-:Y:S01]  /*7430*/  VIADD R11, R9.reuse, UR6 ;  /* 0x00000006090b7c36 */ /* 0x042fe20008000000 */
[----:B------:R-:W-:Y:S01]  /*7440*/  LEA.HI.X.SX32 R9, R9, R2, 0x1, P6 ;  /* 0x0000000209097211 */ /* 0x000fe200030f0eff */
[----:B------:R1:W-:Y:S01]  /*7450*/  @P1 STG.E.U8 desc[UR14][R14.64], R21 ;  /* 0x000000150e001986 */ /* 0x0003e2000c10110e */
[----:B0-----:R-:W-:Y:S01]  /*7460*/  PRMT R19, R4, 0x7770, RZ ;  /* 0x0000777004137816 */ /* 0x001fe200000000ff */
[C---:B------:R-:W-:Y:S01]  /*7470*/  VIADD R17, R11.reuse, UR6 ;  /* 0x000000060b117c36 */ /* 0x040fe20008000000 */
[----:B------:R-:W-:-:S02]  /*7480*/  IADD3 R10, P6, R11, R0, RZ ;  /* 0x000000000b0a7210 */ /* 0x000fc40007fde0ff */
[----:B------:R-:W-:Y:S02]  /*7490*/  ISETP.LT.AND P5, PT, R75, UR7, !P0 ;  /* 0x000000074b007c0c */ /* 0x000fe4000c7a1270 */
[----:B------:R-:W-:Y:S02]  /*74a0*/  LEA.HI.X.SX32 R11, R11, R2, 0x1, P6 ;  /* 0x000000020b0b7211 */ /* 0x000fe400030f0eff */
[C---:B--2---:R-:W-:Y:S01]  /*74b0*/  IADD3 R12, P6, R17.reuse, R0, RZ ;  /* 0x00000000110c7210 */ /* 0x044fe20007fde0ff */
[----:B------:R0:W-:Y:S01]  /*74c0*/  @P2 STG.E.U8 desc[UR14][R8.64], R19 ;  /* 0x0000001308002986 */ /* 0x0001e2000c10110e */
[----:B------:R-:W-:Y:S01]  /*74d0*/  ISETP.LT.AND P4, PT, R74, UR7, !P0 ;  /* 0x000000074a007c0c */ /* 0x000fe2000c781270 */
[C---:B-1----:R-:W-:Y:S01]  /*74e0*/  VIADD R15, R17.reuse, UR6 ;  /* 0x00000006110f7c36 */ /* 0x042fe20008000000 */
[----:B------:R-:W-:Y:S02]  /*74f0*/  LEA.HI.X.SX32 R13, R17, R2, 0x1, P6 ;  /* 0x00000002110d7211 */ /* 0x000fe400030f0eff */
[----:B------:R-:W-:-:S02]  /*7500*/  ISETP.LT.AND P3, PT, R73, UR7, !P0 ;  /* 0x0000000749007c0c */ /* 0x000fc4000c761270 */
[----:B------:R-:W-:Y:S02]  /*7510*/  IADD3 R14, P6, R15, R0, RZ ;  /* 0x000000000f0e7210 */ /* 0x000fe40007fde0ff */
[----:B------:R-:W-:Y:S02]  /*7520*/  PRMT R23, R4, 0x7771, RZ ;  /* 0x0000777104177816 */ /* 0x000fe400000000ff */
[----:B------:R-:W-:Y:S01]  /*7530*/  PRMT R21, R5, 0x7770, RZ ;  /* 0x0000777005157816 */ /* 0x000fe200000000ff */
[C---:B0-----:R-:W-:Y:S01]  /*7540*/  VIADD R9, R15.reuse, UR6 ;  /* 0x000000060f097c36 */ /* 0x041fe20008000000 */
[----:B------:R-:W-:Y:S01]  /*7550*/  LEA.HI.X.SX32 R15, R15, R2, 0x1, P6 ;  /* 0x000000020f0f7211 */ /* 0x000fe200030f0eff */
[----:B------:R0:W-:Y:S01]  /*7560*/  @P5 STG.E.U8 desc[UR14][R10.64], R23 ;  /* 0x000000170a005986 */ /* 0x0001e2000c10110e */
[----:B------:R-:W-:Y:S01]  /*7570*/  PRMT R19, R5, 0x7771, RZ ;  /* 0x0000777105137816 */ /* 0x000fe200000000ff */
[C---:B------:R-:W-:Y:S01]  /*7580*/  VIADD R17, R9.reuse, UR6 ;  /* 0x0000000609117c36 */ /* 0x040fe20008000000 */
[----:B------:R-:W-:Y:S01]  /*7590*/  IADD3 R8, P6, R9, R0, RZ ;  /* 0x0000000009087210 */ /* 0x000fe20007fde0ff */
[----:B------:R1:W-:Y:S01]  /*75a0*/  @P4 STG.E.U8 desc[UR14][R12.64], R21 ;  /* 0x000000150c004986 */ /* 0x0003e2000c10110e */
[----:B------:R-:W-:-:S02]  /*75b0*/  ISETP.LT.AND P1, PT, R72, UR7, !P0 ;  /* 0x0000000748007c0c */ /* 0x000fc4000c721270 */
[----:B------:R-:W-:Y:S01]  /*75c0*/  LEA.HI.X.SX32 R9, R9, R2, 0x1, P6 ;  /* 0x0000000209097211 */ /* 0x000fe200030f0eff */
[----:B------:R2:W-:Y:S01]  /*75d0*/  @P3 STG.E.U8 desc[UR14][R14.64], R19 ;  /* 0x000000130e003986 */ /* 0x0005e2000c10110e */
[----:B------:R-:W-:Y:S02]  /*75e0*/  ISETP.LT.AND P2, PT, R70, UR7, !P0 ;  /* 0x0000000746007c0c */ /* 0x000fe4000c741270 */
[----:B------:R-:W-:Y:S02]  /*75f0*/  ISETP.LT.AND P5, PT, R68, UR7, !P0 ;  /* 0x0000000744007c0c */ /* 0x000fe4000c7a1270 */
[----:B0-----:R-:W-:Y:S02]  /*7600*/  IADD3 R10, P6, R17, R0, RZ ;  /* 0x00000000110a7210 */ /* 0x001fe40007fde0ff */
[----:B------:R-:W-:Y:S01]  /*7610*/  ISETP.LT.AND P4, PT, R67, UR7, !P0 ;  /* 0x0000000743007c0c */ /* 0x000fe2000c781270 */
[C---:B-1----:R-:W-:Y:S01]  /*7620*/  VIADD R13, R17.reuse, UR6 ;  /* 0x00000006110d7c36 */ /* 0x042fe20008000000 */
[----:B------:R-:W-:-:S02]  /*7630*/  LEA.HI.X.SX32 R11, R17, R2, 0x1, P6 ;  /* 0x00000002110b7211 */ /* 0x000fc400030f0eff */
[C---:B------:R-:W-:Y:S01]  /*7640*/  PRMT R25, R6.reuse, 0x7770, RZ ;  /* 0x0000777006197816 */ /* 0x040fe200000000ff */
[C---:B--2---:R-:W-:Y:S01]  /*7650*/  VIADD R15, R13.reuse, UR6 ;  /* 0x000000060d0f7c36 */ /* 0x044fe20008000000 */
[----:B------:R-:W-:Y:S02]  /*7660*/  IADD3 R12, P6, R13, R0, RZ ;  /* 0x000000000d0c7210 */ /* 0x000fe40007fde0ff */
[----:B------:R-:W-:Y:S01]  /*7670*/  PRMT R23, R6, 0x7771, RZ ;  /* 0x0000777106177816 */ /* 0x000fe200000000ff */
[----:B------:R-:W-:Y:S01]  /*7680*/  VIADD R19, R15, UR6 ;  /* 0x000000060f137c36 */ /* 0x000fe20008000000 */
[----:B------:R-:W-:Y:S01]  /*7690*/  LEA.HI.X.SX32 R13, R13, R2, 0x1, P6 ;  /* 0x000000020d0d7211 */ /* 0x000fe200030f0eff */
[----:B------:R0:W-:Y:S01]  /*76a0*/  @P1 STG.E.U8 desc[UR14][R8.64], R25 ;  /* 0x0000001908001986 */ /* 0x0001e2000c10110e */
[----:B------:R-:W-:Y:S02]  /*76b0*/  IADD3 R14, P6, R15, R0, RZ ;  /* 0x000000000f0e7210 */ /* 0x000fe40007fde0ff */
[----:B------:R-:W-:Y:S01]  /*76c0*/  PRMT R21, R7, 0x7770, RZ ;  /* 0x0000777007157816 */ /* 0x000fe200000000ff */
[----:B------:R1:W-:Y:S01]  /*76d0*/  @P2 STG.E.U8 desc[UR14][R10.64], R23 ;  /* 0x000000170a002986 */ /* 0x0003e2000c10110e */
[----:B------:R-:W-:-:S02]  /*76e0*/  LEA.HI.X.SX32 R15, R15, R2, 0x1, P6 ;  /* 0x000000020f0f7211 */ /* 0x000fc400030f0eff */
[----:B------:R-:W-:Y:S01]  /*76f0*/  IADD3 R16, P6, R19, R0, RZ ;  /* 0x0000000013107210 */ /* 0x000fe20007fde0ff */
[----:B------:R2:W-:Y:S01]  /*7700*/  @P5 STG.E.U8 desc[UR14][R12.64], R21 ;  /* 0x000000150c005986 */ /* 0x0005e2000c10110e */
[----:B------:R-:W-:Y:S02]  /*7710*/  ISETP.LT.AND P3, PT, R65, UR7, !P0 ;  /* 0x0000000741007c0c */ /* 0x000fe4000c761270 */
[C---:B------:R-:W-:Y:S01]  /*7720*/  LEA.HI.X.SX32 R17, R19.reuse, R2, 0x1, P6 ;  /* 0x0000000213117211 */ /* 0x040fe200030f0eff */
[----:B------:R-:W-:Y:S01]  /*7730*/  VIADD R19, R19, UR6 ;  /* 0x0000000613137c36 */ /* 0x000fe20008000000 */
[----:B0-----:R-:W-:Y:S02]  /*7740*/  PRMT R9, R7, 0x7771, RZ ;  /* 0x0000777107097816 */ /* 0x001fe400000000ff */
[----:B------:R-:W-:Y:S02]  /*7750*/  ISETP.LT.AND P1, PT, R63, UR7, !P0 ;  /* 0x000000073f007c0c */ /* 0x000fe4000c721270 */
[C---:B-1----:R-:W-:Y:S01]  /*7760*/  PRMT R23, R4.reuse, 0x7772, RZ ;  /* 0x0000777204177816 */ /* 0x042fe200000000ff */
[----:B------:R0:W-:Y:S01]  /*7770*/  @P4 STG.E.U8 desc[UR14][R14.64], R9 ;  /* 0x000000090e004986 */ /* 0x0001e2000c10110e */
[----:B------:R-:W-:Y:S01]  /*7780*/  PRMT R29, R4, 0x7773, RZ ;  /* 0x00007773041d7816 */ /* 0x000fe200000000ff */
[C---:B--2---:R-:W-:Y:S01]  /*7790*/  VIADD R21, R19.reuse, UR6 ;  /* 0x0000000613157c36 */ /* 0x044fe20008000000 */
[----:B------:R-:W-:Y:S01]  /*77a0*/  IADD3 R12, P6, R19, R0, RZ ;  /* 0x00000000130c7210 */ /* 0x000fe20007fde0ff */
[----:B------:R-:W1:Y:S01]  /*77b0*/  LDS.128 R8, [R3] ;  /* 0x0000000003087984 */ /* 0x000e620000000c00 */
[----:B------:R-:W-:-:S02]  /*77c0*/  ISETP.LT.AND P2, PT, R60, UR7, !P0 ;  /* 0x000000073c007c0c */ /* 0x000fc4000c741270 */
[----:B------:R-:W-:Y:S01]  /*77d0*/  LEA.HI.X.SX32 R13, R19, R2, 0x1, P6 ;  /* 0x00000002130d7211 */ /* 0x000fe200030f0eff */
[----:B------:R2:W-:Y:S01]  /*77e0*/  @P3 STG.E.U8 desc[UR14][R16.64], R23 ;  /* 0x0000001710003986 */ /* 0x0005e2000c10110e */
[----:B------:R-:W-:Y:S02]  /*77f0*/  IADD3 R18, P6, R21, R0, RZ ;  /* 0x0000000015127210 */ /* 0x000fe40007fde0ff */
[----:B------:R-:W-:Y:S01]  /*7800*/  ISETP.LT.AND P5, PT, R59, UR7, !P0 ;  /* 0x000000073b007c0c */ /* 0x000fe2000c7a1270 */
[C---:B0-----:R-:W-:Y:S01]  /*7810*/  VIADD R15, R21.reuse, UR6 ;  /* 0x00000006150f7c36 */ /* 0x041fe20008000000 */
[----:B------:R-:W-:Y:S01]  /*7820*/  LEA.HI.X.SX32 R19, R21, R2, 0x1, P6 ;  /* 0x0000000215137211 */ /* 0x000fe200030f0eff */
[----:B------:R0:W-:Y:S01]  /*7830*/  @P1 STG.E.U8 desc[UR14][R12.64], R29 ;  /* 0x0000001d0c001986 */ /* 0x0001e2000c10110e */
[----:B------:R-:W-:Y:S02]  /*7840*/  PRMT R25, R5, 0x7772, RZ ;  /* 0x0000777205197816 */ /* 0x000fe400000000ff */
[----:B------:R-:W-:-:S02]  /*7850*/  IADD3 R14, P6, R15, R0, RZ ;  /* 0x000000000f0e7210 */ /* 0x000fc40007fde0ff */
[----:B------:R-:W-:Y:S01]  /*7860*/  ISETP.LT.AND P4, PT, R58, UR7, !P0 ;  /* 0x000000073a007c0c */ /* 0x000fe2000c781270 */
[C---:B--2---:R-:W-:Y:S01]  /*7870*/  VIADD R17, R15.reuse, UR6 ;  /* 0x000000060f117c36 */ /* 0x044fe20008000000 */
[----:B------:R-:W-:Y:S01]  /*7880*/  LEA.HI.X.SX32 R15, R15, R2, 0x1, P6 ;  /* 0x000000020f0f7211 */ /* 0x000fe200030f0eff */
[----:B------:R2:W-:Y:S01]  /*7890*/  @P2 STG.E.U8 desc[UR14][R18.64], R25 ;  /* 0x0000001912002986 */ /* 0x0005e2000c10110e */
[----:B------:R-:W-:Y:S01]  /*78a0*/  PRMT R23, R5, 0x7773, RZ ;  /* 0x0000777305177816 */ /* 0x000fe200000000ff */
[C---:B------:R-:W-:Y:S01]  /*78b0*/  VIADD R3, R17.reuse, UR6 ;  /* 0x0000000611037c36 */ /* 0x040fe20008000000 */
[----:B------:R-:W-:Y:S02]  /*78c0*/  IADD3 R4, P6, R17, R0, RZ ;  /* 0x0000000011047210 */ /* 0x000fe40007fde0ff */
[----:B------:R-:W-:Y:S01]  /*78d0*/  ISETP.LT.AND P3, PT, R57, UR7, !P0 ;  /* 0x0000000739007c0c */ /* 0x000fe2000c761270 */
[----:B------:R3:W-:Y:S01]  /*78e0*/  @P5 STG.E.U8 desc[UR14][R14.64], R23 ;  /* 0x000000170e005986 */ /* 0x0007e2000c10110e */
[----:B------:R-:W-:Y:S01]  /*78f0*/  LEA.HI.X.SX32 R5, R17, R2, 0x1, P6 ;  /* 0x0000000211057211 */ /* 0x000fe200030f0eff */
[C---:B------:R-:W-:Y:S01]  /*7900*/  VIADD R17, R3.reuse, UR6 ;  /* 0x0000000603117c36 */ /* 0x040fe20008000000 */
[----:B0-----:R-:W-:-:S02]  /*7910*/  IADD3 R12, P6, R3, R0, RZ ;  /* 0x00000000030c7210 */ /* 0x001fc40007fde0ff */
[----:B------:R-:W-:Y:S02]  /*7920*/  ISETP.LT.AND P1, PT, R56, UR7, !P0 ;  /* 0x0000000738007c0c */ /* 0x000fe4000c721270 */
[----:B------:R-:W-:Y:S01]  /*7930*/  LEA.HI.X.SX32 R13, R3, R2, 0x1, P6 ;  /* 0x00000002030d7211 */ /* 0x000fe200030f0eff */
[C---:B------:R-:W-:Y:S01]  /*7940*/  VIADD R3, R17.reuse, UR6 ;  /* 0x0000000611037c36 */ /* 0x040fe20008000000 */
[----:B------:R-:W-:Y:S02]  /*7950*/  IADD3 R16, P6, R17, R0, RZ ;  /* 0x0000000011107210 */ /* 0x000fe40007fde0ff */
[C---:B--2---:R-:W-:Y:S01]  /*7960*/  PRMT R25, R6.reuse, 0x7772, RZ ;  /* 0x0000777206197816 */ /* 0x044fe200000000ff */
[----:B------:R-:W-:Y:S01]  /*7970*/  VIADD R19, R3, UR6 ;  /* 0x0000000603137c36 */ /* 0x000fe20008000000 */
[----:B------:R-:W-:Y:S02]  /*7980*/  LEA.HI.X.SX32 R17, R17, R2, 0x1, P6 ;  /* 0x0000000211117211 */ /* 0x000fe400030f0eff */
[----:B---3--:R-:W-:Y:S01]  /*7990*/  IADD3 R14, P6, R3, R0, RZ ;  /* 0x00000000030e7210 */ /* 0x008fe20007fde0ff */
[----:B------:R0:W-:Y:S01]  /*79a0*/  @P4 STG.E.U8 desc[UR14][R4.64], R25 ;  /* 0x0000001904004986 */ /* 0x0001e2000c10110e */
[----:B------:R-:W-:-:S02]  /*79b0*/  PRMT R21, R6, 0x7773, RZ ;  /* 0x0000777306157816 */ /* 0x000fc400000000ff */
[----:B------:R-:W-:Y:S01]  /*79c0*/  LEA.HI.X.SX32 R15, R3, R2, 0x1, P6 ;  /* 0x00000002030f7211 */ /* 0x000fe200030f0eff */
[----:B------:R-:W-:Y:S01]  /*79d0*/  VIADD R3, R19, UR6 ;  /* 0x0000000613037c36 */ /* 0x000fe20008000000 */
[----:B------:R-:W-:Y:S01]  /*79e0*/  ISETP.LT.AND P2, PT, R54, UR7, !P0 ;  /* 0x0000000736007c0c */ /* 0x000fe2000c741270 */
[----:B------:R2:W-:Y:S01]  /*79f0*/  @P3 STG.E.U8 desc[UR14][R12.64], R21 ;  /* 0x000000150c003986 */ /* 0x0005e2000c10110e */
[----:B------:R-:W-:Y:S02]  /*7a00*/  ISETP.LT.AND P5, PT, R52, UR7, !P0 ;  /* 0x0000000734007c0c */ /* 0x000fe4000c7a1270 */
[----:B------:R-:W-:Y:S02]  /*7a10*/  PRMT R23, R7, 0x7772, RZ ;  /* 0x0000777207177816 */ /* 0x000fe400000000ff */
[----:B------:R-:W-:Y:S02]  /*7a20*/  ISETP.LT.AND P4, PT, R51, UR7, !P0 ;  /* 0x0000000733007c0c */ /* 0x000fe4000c781270 */
[----:B0-----:R-:W-:Y:S01]  /*7a30*/  IADD3 R4, P6, R19, R0, RZ ;  /* 0x0000000013047210 */ /* 0x001fe20007fde0ff */
[----:B------:R0:W-:Y:S01]  /*7a40*/  @P1 STG.E.U8 desc[UR14][R16.64], R23 ;  /* 0x0000001710001986 */ /* 0x0001e2000c10110e */
[----:B-1----:R-:W-:-:S02]  /*7a50*/  PRMT R25, R8, 0x7770, RZ ;  /* 0x0000777008197816 */ /* 0x002fc400000000ff */
[----:B------:R-:W-:Y:S01]  /*7a60*/  LEA.HI.X.SX32 R5, R19, R2, 0x1, P6 ;  /* 0x0000000213057211 */ /* 0x000fe200030f0eff */
[C---:B--2---:R-:W-:Y:S01]  /*7a70*/  VIADD R13, R3.reuse, UR6 ;  /* 0x00000006030d7c36 */ /* 0x044fe20008000000 */
[----:B------:R-:W-:Y:S02]  /*7a80*/  IADD3 R6, P6, R3, R0, RZ ;  /* 0x0000000003067210 */ /* 0x000fe40007fde0ff */
[----:B------:R-:W-:Y:S02]  /*7a90*/  PRMT R21, R7, 0x7773, RZ ;  /* 0x0000777307157816 */ /* 0x000fe400000000ff */
[----:B------:R-:W-:Y:S01]  /*7aa0*/  LEA.HI.X.SX32 R7, R3, R2, 0x1, P6 ;  /* 0x0000000203077211 */ /* 0x000fe200030f0eff */
[C---:B------:R-:W-:Y:S01]  /*7ab0*/  VIADD R3, R13.reuse, UR6 ;  /* 0x000000060d037c36 */ /* 0x040fe20008000000 */
[----:B------:R-:W-:Y:S01]  /*7ac0*/  IADD3 R12, P6, R13, R0, RZ ;  /* 0x000000000d0c7210 */ /* 0x000fe20007fde0ff */
[----:B------:R1:W-:Y:S01]  /*7ad0*/  @P2 STG.E.U8 desc[UR14][R14.64], R21 ;  /* 0x000000150e002986 */ /* 0x0003e2000c10110e */
[----:B------:R-:W-:-:S02]  /*7ae0*/  ISETP.LT.AND P3, PT, R49, UR7, !P0 ;  /* 0x0000000731007c0c */ /* 0x000fc4000c761270 */
[----:B------:R-:W-:Y:S01]  /*7af0*/  LEA.HI.X.SX32 R13, R13, R2, 0x1, P6 ;  /* 0x000000020d0d7211 */ /* 0x000fe200030f0eff */
[----:B------:R2:W-:Y:S01]  /*7b00*/  @P5 STG.E.U8 desc[UR14][R4.64], R25 ;  /* 0x0000001904005986 */ /* 0x0005e2000c10110e */
[----:B0-----:R-:W-:Y:S02]  /*7b10*/  PRMT R17, R8, 0x7771, RZ ;  /* 0x0000777108117816 */ /* 0x001fe400000000ff */
[----:B------:R-:W-:Y:S02]  /*7b20*/  ISETP.LT.AND P1, PT, R47, UR7, !P0 ;  /* 0x000000072f007c0c */ /* 0x000fe4000c721270 */
[----:B------:R-:W-:Y:S01]  /*7b30*/  ISETP.LT.AND P2, PT, R44, UR7, !P0 ;  /* 0x000000072c007c0c */ /* 0x000fe2000c741270 */
[----:B------:R0:W-:Y:S01]  /*7b40*/  @P4 STG.E.U8 desc[UR14][R6.64], R17 ;  /* 0x0000001106004986 */ /* 0x0001e2000c10110e */
[----:B------:R-:W-:Y:S02]  /*7b50*/  PRMT R23, R9, 0x7770, RZ ;  /* 0x0000777009177816 */ /* 0x000fe400000000ff */
[----:B-1----:R-:W-:-:S02]  /*7b60*/  IADD3 R14, P6, R3, R0, RZ ;  /* 0x00000000030e7210 */ /* 0x002fc40007fde0ff */
[----:B------:R-:W-:Y:S01]  /*7b70*/  PRMT R19, R9, 0x7771, RZ ;  /* 0x0000777109137816 */ /* 0x000fe200000000ff */
[C---:B--2---:R-:W-:Y:S01]  /*7b80*/  VIADD R5, R3.reuse, UR6 ;  /* 0x0000000603057c36 */ /* 0x044fe20008000000 */
[----:B------:R-:W-:Y:S01]  /*7b90*/  LEA.HI.X.SX32 R15, R3, R2, 0x1, P6 ;  /* 0x00000002030f7211 */ /* 0x000fe200030f0eff */
[----:B------:R1:W-:Y:S01]  /*7ba0*/  @P3 STG.E.U8 desc[UR14][R12.64], R23 ;  /* 0x000000170c003986 */ /* 0x0003e2000c10110e */
[----:B------:R-:W-:Y:S01]  /*7bb0*/  PRMT R21, R10, 0x7770, RZ ;  /* 0x000077700a157816 */ /* 0x000fe200000000ff */
[C---:B------:R-:W-:Y:S01]  /*7bc0*/  VIADD R3, R5.reuse, UR6 ;  /* 0x0000000605037c36 */ /* 0x040fe20008000000 */
[----:B------:R-:W-:Y:S01]  /*7bd0*/  IADD3 R4, P6, R5, R0, RZ ;  /* 0x0000000005047210 */ /* 0x000fe20007fde0ff */
[----:B------:R2:W-:Y:S01]  /*7be0*/  @P1 STG.E.U8 desc[UR14][R14.64], R19 ;  /* 0x000000130e001986 */ /* 0x0005e2000c10110e */
[----:B------:R-:W-:Y:S01]  /*7bf0*/  ISETP.LT.AND P5, PT, R43, UR7, !P0 ;  /* 0x000000072b007c0c */ /* 0x000fe2000c7a1270 */
[----:B0-----:R-:W-:Y:S01]  /*7c00*/  VIADD R17, R3, UR6 ;  /* 0x0000000603117c36 */ /* 0x001fe20008000000 */
[----:B------:R-:W-:-:S02]  /*7c10*/  LEA.HI.X.SX32 R5, R5, R2, 0x1, P6 ;  /* 0x0000000205057211 */ /* 0x000fc400030f0eff */
[C---:B------:R-:W-:Y:S02]  /*7c20*/  IADD3 R6, P6, R3.reuse, R0, RZ ;  /* 0x0000000003067210 */ /* 0x040fe40007fde0ff */
[----:B------:R-:W-:Y:S01]  /*7c30*/  ISETP.LT.AND P4, PT, R42, UR7, !P0 ;  /* 0x000000072a007c0c */ /* 0x000fe2000c781270 */
[----:B------:R0:W-:Y:S01]  /*7c40*/  @P2 STG.E.U8 desc[UR14][R4.64], R21 ;  /* 0x0000001504002986 */ /* 0x0001e2000c10110e */
[----:B------:R-:W-:Y:S01]  /*7c50*/  LEA.HI.X.SX32 R7, R3, R2, 0x1, P6 ;  /* 0x0000000203077211 */ /* 0x000fe200030f0eff */
[C---:B------:R-:W-:Y:S01]  /*7c60*/  VIADD R3, R17.reuse, UR6 ;  /* 0x0000000611037c36 */ /* 0x040fe20008000000 */
[C---:B-1----:R-:W-:Y:S02]  /*7c70*/  IADD3 R12, P6, R17.reuse, R0, RZ ;  /* 0x00000000110c7210 */ /* 0x042fe40007fde0ff */
[----:B------:R-:W-:Y:S02]  /*7c80*/  PRMT R23, R10, 0x7771, RZ ;  /* 0x000077710a177816 */ /* 0x000fe400000000ff */
[----:B------:R-:W-:-:S02]  /*7c90*/  LEA.HI.X.SX32 R13, R17, R2, 0x1, P6 ;  /* 0x00000002110d7211 */ /* 0x000fc400030f0eff */
[----:B--2---:R-:W-:Y:S01]  /*7ca0*/  IADD3 R14, P6, R3, R0, RZ ;  /* 0x00000000030e7210 */ /* 0x004fe20007fde0ff */
[----:B------:R1:W-:Y:S01]  /*7cb0*/  @P5 STG.E.U8 desc[UR14][R6.64], R23 ;  /* 0x0000001706005986 */ /* 0x0003e2000c10110e */
[----:B------:R-:W-:Y:S01]  /*7cc0*/  ISETP.LT.AND P3, PT, R41, UR7, !P0 ;  /* 0x0000000729007c0c */ /* 0x000fe2000c761270 */
[C---:B0-----:R-:W-:Y:S01]  /*7cd0*/  VIADD R5, R3.reuse, UR6 ;  /* 0x0000000603057c36 */ /* 0x041fe20008000000 */
[----:B------:R-:W-:Y:S02]  /*7ce0*/  LEA.HI.X.SX32 R15, R3, R2, 0x1, P6 ;  /* 0x00000002030f7211 */ /* 0x000fe400030f0eff */
[----:B------:R-:W-:Y:S01]  /*7cf0*/  ISETP.LT.AND P1, PT, R40, UR7, !P0 ;  /* 0x0000000728007c0c */ /* 0x000fe2000c721270 */
[C---:B------:R-:W-:Y:S01]  /*7d00*/  VIADD R3, R5.reuse, UR6 ;  /* 0x0000000605037c36 */ /* 0x040fe20008000000 */
[----:B------:R-:W-:Y:S02]  /*7d10*/  IADD3 R4, P6, R5, R0, RZ ;  /* 0x0000000005047210 */ /* 0x000fe40007fde0ff */
[----:B------:R-:W-:Y:S01]  /*7d20*/  PRMT R19, R11, 0x7770, RZ ;  /* 0x000077700b137816 */ /* 0x000fe200000000ff */
[----:B------:R-:W-:Y:S01]  /*7d30*/  VIADD R17, R3, UR6 ;  /* 0x0000000603117c36 */ /* 0x000fe20008000000 */
[----:B------:R-:W-:-:S02]  /*7d40*/  LEA.HI.X.SX32 R5, R5, R2, 0x1, P6 ;  /* 0x0000000205057211 */ /* 0x000fc400030f0eff */
[C---:B-1----:R-:W-:Y:S01]  /*7d50*/  IADD3 R6, P6, R3.reuse, R0, RZ ;  /* 0x0000000003067210 */ /* 0x042fe20007fde0ff */
[----:B------:R0:W-:Y:S01]  /*7d60*/  @P4 STG.E.U8 desc[UR14][R12.64], R19 ;  /* 0x000000130c004986 */ /* 0x0001e2000c10110e */
[----:B------:R-:W-:Y:S02]  /*7d70*/  ISETP.LT.AND P2, PT, R38, UR7, !P0 ;  /* 0x0000000726007c0c */ /* 0x000fe4000c741270 */
[----:B------:R-:W-:Y:S01]  /*7d80*/  LEA.HI.X.SX32 R7, R3, R2, 0x1, P6 ;  /* 0x0000000203077211 */ /* 0x000fe200030f0eff */
[----:B------:R-:W-:Y:S01]  /*7d90*/  VIADD R3, R17, UR6 ;  /* 0x0000000611037c36 */ /* 0x000fe20008000000 */
[----:B------:R-:W-:Y:S02]  /*7da0*/  PRMT R21, R11, 0x7771, RZ ;  /* 0x000077710b157816 */ /* 0x000fe400000000ff */
[C---:B------:R-:W-:Y:S02]  /*7db0*/  PRMT R29, R8.reuse, 0x7772, RZ ;  /* 0x00007772081d7816 */ /* 0x040fe400000000ff */
[----:B------:R-:W-:Y:S01]  /*7dc0*/  PRMT R25, R8, 0x7773, RZ ;  /* 0x0000777308197816 */ /* 0x000fe200000000ff */
[----:B------:R1:W-:Y:S01]  /*7dd0*/  @P3 STG.E.U8 desc[UR14][R14.64], R21 ;  /* 0x000000150e003986 */ /* 0x0003e2000c10110e */
[----:B------:R-:W-:Y:S01]  /*7de0*/  ISETP.LT.AND P5, PT, R36, UR7, !P0 ;  /* 0x0000000724007c0c */ /* 0x000fe2000c7a1270 */
[----:B0-----:R-:W-:Y:S01]  /*7df0*/  VIADD R19, R3, UR6 ;  /* 0x0000000603137c36 */ /* 0x001fe20008000000 */
[----:B------:R-:W-:Y:S01]  /*7e00*/  ISETP.LT.AND P4, PT, R35, UR7, !P0 ;  /* 0x0000000723007c0c */ /* 0x000fe2000c781270 */
[----:B------:R0:W-:Y:S01]  /*7e10*/  @P1 STG.E.U8 desc[UR14][R4.64], R29 ;  /* 0x0000001d04001986 */ /* 0x0001e2000c10110e */
[----:B------:R-:W-:-:S02]  /*7e20*/  IADD3 R12, P1, R17, R0, RZ ;  /* 0x00000000110c7210 */ /* 0x000fc40007f3e0ff */
[----:B------:R-:W-:Y:S01]  /*7e30*/  IADD3 R16, P6, R19, R0, RZ ;  /* 0x0000000013107210 */ /* 0x000fe20007fde0ff */
[----:B------:R2:W-:Y:S01]  /*7e40*/  @P2 STG.E.U8 desc[UR14][R6.64], R25 ;  /* 0x0000001906002986 */ /* 0x0005e2000c10110e */
[-C--:B------:R-:W-:Y:S02]  /*7e50*/  LEA.HI.X.SX32 R13, R17, R2.reuse, 0x1, P1 ;  /* 0x00000002110d7211 */ /* 0x080fe400008f0eff */
[C---:B------:R-:W-:Y:S01]  /*7e60*/  LEA.HI.X.SX32 R17, R19.reuse, R2, 0x1, P6 ;  /* 0x0000000213117211 */ /* 0x040fe200030f0eff */
[----:B-1----:R-:W-:Y:S01]  /*7e70*/  VIADD R21, R19, UR6 ;  /* 0x0000000613157c36 */ /* 0x002fe20008000000 */
[----:B------:R-:W-:Y:S02]  /*7e80*/  IADD3 R14, P2, R3, R0, RZ ;  /* 0x00000000030e7210 */ /* 0x000fe40007f5e0ff */
[----:B------:R-:W-:Y:S01]  /*7e90*/  ISETP.LT.AND P3, PT, R31, UR7, !P0 ;  /* 0x000000071f007c0c */ /* 0x000fe2000c761270 */
[----:B------:R-:W-:Y:S01]  /*7ea0*/  VIADD R23, R21, UR6 ;  /* 0x0000000615177c36 */ /* 0x000fe20008000000 */
[----:B------:R-:W-:-:S02]  /*7eb0*/  LEA.HI.X.SX32 R15, R3, R2, 0x1, P2 ;  /* 0x00000002030f7211 */ /* 0x000fc400010f0eff */
[-C--:B0-----:R-:W-:Y:S01]  /*7ec0*/  IADD3 R4, P6, R21, R0.reuse, RZ ;  /* 0x0000000015047210 */ /* 0x081fe20007fde0ff */
[C---:B------:R-:W-:Y:S01]  /*7ed0*/  VIADD R3, R23.reuse, UR6 ;  /* 0x0000000617037c36 */ /* 0x040fe20008000000 */
[C---:B--2---:R-:W-:Y:S02]  /*7ee0*/  IADD3 R6, P1, R23.reuse, R0, RZ ;  /* 0x0000000017067210 */ /* 0x044fe40007f3e0ff */
[----:B------:R-:W-:Y:S02]  /*7ef0*/  ISETP.LT.AND P2, PT, R28, UR7, !P0 ;  /* 0x000000071c007c0c */ /* 0x000fe4000c741270 */
[-C--:B------:R-:W-:Y:S02]  /*7f00*/  LEA.HI.X.SX32 R7, R23, R2.reuse, 0x1, P1 ;  /* 0x0000000217077211 */ /* 0x080fe400008f0eff */
[----:B------:R-:W-:Y:S02]  /*7f10*/  ISETP.LT.AND P1, PT, R27, UR7, !P0 ;  /* 0x000000071b007c0c */ /* 0x000fe4000c721270 */
[----:B------:R-:W-:-:S02]  /*7f20*/  LEA.HI.X.SX32 R5, R21, R2, 0x1, P6 ;  /* 0x0000000215057211 */ /* 0x000fc400030f0eff */
[----:B------:R-:W-:Y:S02]  /*7f30*/  ISETP.LT.AND P0, PT, R26, UR7, !P0 ;  /* 0x000000071a007c0c */ /* 0x000fe4000c701270 */
[----:B------:R-:W-:Y:S02]  /*7f40*/  IADD3 R18, P6, R3, R0, RZ ;  /* 0x0000000003127210 */ /* 0x000fe40007fde0ff */
[C---:B------:R-:W-:Y:S02]  /*7f50*/  PRMT R25, R9.reuse, 0x7772, RZ ;  /* 0x0000777209197816 */ /* 0x040fe400000000ff */
[----:B------:R-:W-:Y:S02]  /*7f60*/  PRMT R23, R9, 0x7773, RZ ;  /* 0x0000777309177816 */ /* 0x000fe400000000ff */
[----:B------:R-:W-:Y:S01]  /*7f70*/  LEA.HI.X.SX32 R19, R3, R2, 0x1, P6 ;  /* 0x0000000203137211 */ /* 0x000fe200030f0eff */
[----:B------:R0:W-:Y:S01]  /*7f80*/  @P5 STG.E.U8 desc[UR14][R12.64], R25 ;  /* 0x000000190c005986 */ /* 0x0001e2000c10110e */
[----:B------:R-:W-:-:S02]  /*7f90*/  PRMT R21, R10, 0x7772, RZ ;  /* 0x000077720a157816 */ /* 0x000fc400000000ff */
[----:B------:R-:W-:Y:S01]  /*7fa0*/  PRMT R9, R10, 0x7773, RZ ;  /* 0x000077730a097816 */ /* 0x000fe200000000ff */
[----:B------:R0:W-:Y:S01]  /*7fb0*/  @P4 STG.E.U8 desc[UR14][R14.64], R23 ;  /* 0x000000170e004986 */ /* 0x0001e2000c10110e */
[C---:B------:R-:W-:Y:S02]  /*7fc0*/  PRMT R3, R11.reuse, 0x7773, RZ ;  /* 0x000077730b037816 */ /* 0x040fe400000000ff */
[----:B------:R-:W-:Y:S01]  /*7fd0*/  PRMT R11, R11, 0x7772, RZ ;  /* 0x000077720b0b7816 */ /* 0x000fe200000000ff */
[----:B------:R0:W-:Y:S04]  /*7fe0*/  @P3 STG.E.U8 desc[UR14][R16.64], R21 ;  /* 0x0000001510003986 */ /* 0x0001e8000c10110e */
[----:B------:R0:W-:Y:S04]  /*7ff0*/  @P2 STG.E.U8 desc[UR14][R4.64], R9 ;  /* 0x0000000904002986 */ /* 0x0001e8000c10110e */
[----:B------:R0:W-:Y:S01]  /*8000*/  @P1 STG.E.U8 desc[UR14][R6.64], R11 ;  /* 0x0000000b06001986 */ /* 0x0001e2000c10110e */
[----:B------:R-:W-:Y:S05]  /*8010*/  @!P0 EXIT ;  /* 0x000000000000894d */ /* 0x000fea0003800000 */
[----:B------:R-:W-:Y:S01]  /*8020*/  STG.E.U8 desc[UR14][R18.64], R3 ;  /* 0x0000000312007986 */ /* 0x000fe2000c10110e */
[----:B------:R-:W-:Y:S05]  /*8030*/  EXIT ;  /* 0x000000000000794d */ /* 0x000fea0003800000 */
.L_x_3:
[----:B------:R-:W-:-:S00]  /*8040*/  BRA `(.L_x_3) ;  /* 0xfffffffc00fc7947 */ /* 0x000fc0000383ffff */
[----:B------:R-:W-:-:S00]  /*8050*/  NOP ;  /* 0x0000000000007918 */ /* 0x000fc00000000000 */
        /* <DEDUP_REMOVED lines=10> */
.L_x_4:


//--------------------- .nv.shared.matmul_kernel  --------------------------
	.section	.nv.shared.matmul_kernel,"aw",@nobits
	.sectionflags	@""
	.align	16
	.zero		1024


//--------------------- .nv.shared.reserved.0     --------------------------
	.section	.nv.shared.reserved.0,"aw",@nobits
	.weak		__nv_reservedSMEM_offset_0_alias
	.size		__nv_reservedSMEM_offset_0_alias, 0, 0
	.other		__nv_reservedSMEM_offset_0_alias,@"STO_CUDA_RESERVED_SHARED STV_DEFAULT"
__nv_reservedSMEM_offset_0_alias:
	.zero		0


//--------------------- .nv.constant0.matmul_kernel --------------------------
	.section	.nv.constant0.matmul_kernel,"a",@progbits
	.sectionflags	@""
	.align	4
.nv.constant0.matmul_kernel:
	.zero		608


//--------------------- SYMBOLS --------------------------

	.type		.nv.reservedSmem.offset0,@object
	.size		.nv.reservedSmem.offset0,0x4
